def attn_fwd(
    Q,
    K,
    V,
    Out,
    Lse,
    sm_scale,
    stride_qz,
    stride_qh,
    stride_qm,
    stride_qk,
    stride_kz,
    stride_kh,
    stride_kn,
    stride_kk,
    stride_vz,
    stride_vh,
    stride_vn,
    stride_vk,
    stride_oz,
    stride_oh,
    stride_om,
    stride_ok,
    seqlen_q,
    seqlen_k,
    BLOCK_M: tl.constexpr,
    BLOCK_N: tl.constexpr,
    HEAD_DIM: tl.constexpr,
    CAUSAL: tl.constexpr,
):
    start_m = tl.program_id(0)
    off_hz = tl.program_id(1)
    q_off = off_hz * stride_qh
    k_off = off_hz * stride_kh
    v_off = off_hz * stride_vh
    offs_m = start_m * BLOCK_M + tl.arange(0, BLOCK_M)
    offs_d = tl.arange(0, HEAD_DIM)
    offs_n = tl.arange(0, BLOCK_N)
    q_ptrs = Q + q_off + offs_m[:, None] * stride_qm + offs_d[None, :] * stride_qk
    k_ptrs = K + k_off + offs_d[:, None] * stride_kk + offs_n[None, :] * stride_kn
    v_ptrs = V + v_off + offs_n[:, None] * stride_vn + offs_d[None, :] * stride_vk
    m_i = tl.full([BLOCK_M], float("-inf"), dtype=tl.float32)
    l_i = tl.zeros([BLOCK_M], dtype=tl.float32) + 1.0
    acc = tl.zeros([BLOCK_M, HEAD_DIM], dtype=tl.float32)
    q = tl.load(q_ptrs)
    acc, l_i, m_i = _attn_fwd_inner(
        acc,
        l_i,
        m_i,
        q,
        k_ptrs,
        v_ptrs,
        sm_scale,
        stride_kn,
        stride_vn,
        start_m,
        seqlen_k,
        BLOCK_M,
        BLOCK_N,
        HEAD_DIM,
        CAUSAL,
    )
    acc = acc / l_i[:, None]
    lse = m_i + tl.math.log2(l_i) / 1.4426950408889634
    o_ptrs = (
        Out
        + off_hz * stride_oh
        + offs_m[:, None] * stride_om
        + offs_d[None, :] * stride_ok
    )
    tl.store(o_ptrs, acc.to(Out.dtype.element_ty))
    tl.store(Lse + off_hz * seqlen_q + offs_m, lse)

# config = {"BLOCK_M": 256, "BLOCK_N": 32, "HEAD_DIM": 16, "arch": "sm_100", "causal": true, "dtype": "bf16", "num_stages": 2, "num_warps": 8}
# arch = sm_100


// ===== COMPILED SASS (sm_100a) =====

	.target	sm_100a

	.elftype	@"ET_EXEC"


//--------------------- .note.nv.tkinfo           --------------------------
	.section	.note.nv.tkinfo,"",@"SHT_NOTE"
	.sectionflags	@"SHF_NOTE_NV_TKINFO"
	.tkinfo
        /*0018*/ 	.word	0x00000081
        /*0030*/ 	.string	""
        /*0030*/ 	.string	"ptxas-blackwell"
        /*0030*/ 	.string	"Cuda compilation tools, release 12.9, V12.9.86"
        /*0030*/ 	.string	"Build cuda_12.9.r12.9/compiler.36037853_0"
        /*0030*/ 	.string	"-v  -suppress-debug-info  -lineinfo  -arch sm_100a "



//--------------------- .note.nv.cuver            --------------------------
	.section	.note.nv.cuver,"",@"SHT_NOTE"
	.sectionflags	@"SHF_NOTE_NV_CUVER"
        /*0018*/ 	.short	0x0001
        /*001a*/ 	.short	0x0064
        /*001c*/ 	.short	0x0001
        /*001e*/ 	.short	0x0000
        /*0020*/ 	.short	0x0001
        /*0022*/ 	.short	0x0000


//--------------------- .nv.info                  --------------------------
	.section	.nv.info,"",@"SHT_CUDA_INFO"
	.align	4


	//----- nvinfo : EIATTR_REGCOUNT
	.align		4
        /*0000*/ 	.byte	0x04, 0x2f
        /*0002*/ 	.short	(.L_5 - .L_4)
	.align		4
.L_4:
        /*0004*/ 	.word	index@(attn_fwd)
        /*0008*/ 	.word	0x0000005e


	//----- nvinfo : EIATTR_FRAME_SIZE
	.align		4
.L_5:
        /*000c*/ 	.byte	0x04, 0x11
        /*000e*/ 	.short	(.L_7 - .L_6)
	.align		4
.L_6:
        /*0010*/ 	.word	index@($__internal_2_$__cuda_sm10x_tcgen05_guardrail_trap_unallocated_columns_being_dealloced)
        /*0014*/ 	.word	0x00000000


	//----- nvinfo : EIATTR_FRAME_SIZE
	.align		4
.L_7:
        /*0018*/ 	.byte	0x04, 0x11
        /*001a*/ 	.short	(.L_9 - .L_8)
	.align		4
.L_8:
        /*001c*/ 	.word	index@($__internal_1_$__cuda_sm10x_tcgen05_guardrail_trap_phase_invalid_during_alloc)
        /*0020*/ 	.word	0x00000000


	//----- nvinfo : EIATTR_FRAME_SIZE
	.align		4
.L_9:
        /*0024*/ 	.byte	0x04, 0x11
        /*0026*/ 	.short	(.L_11 - .L_10)
	.align		4
.L_10:
        /*0028*/ 	.word	index@($__internal_0_$__cuda_sm10x_tcgen05_guardrail_trap_col_being_dealloced_not_returned_by_alloc)
        /*002c*/ 	.word	0x00000000


	//----- nvinfo : EIATTR_FRAME_SIZE
	.align		4
.L_11:
        /*0030*/ 	.byte	0x04, 0x11
        /*0032*/ 	.short	(.L_13 - .L_12)
	.align		4
.L_12:
        /*0034*/ 	.word	index@(attn_fwd)
        /*0038*/ 	.word	0x00000000


	//----- nvinfo : EIATTR_MIN_STACK_SIZE
	.align		4
.L_13:
        /*003c*/ 	.byte	0x04, 0x12
        /*003e*/ 	.short	(.L_15 - .L_14)
	.align		4
.L_14:
        /*0040*/ 	.word	index@(attn_fwd)
        /*0044*/ 	.word	0x00000000
.L_15:


//--------------------- .nv.info.attn_fwd         --------------------------
	.section	.nv.info.attn_fwd,"",@"SHT_CUDA_INFO"
	.sectionflags	@""
	.align	4


	//----- nvinfo : EIATTR_CUDA_API_VERSION
	.align		4
        /*0000*/ 	.byte	0x04, 0x37
        /*0002*/ 	.short	(.L_17 - .L_16)
.L_16:
        /*0004*/ 	.word	0x00000081


	//----- nvinfo : EIATTR_KPARAM_INFO
	.align		4
.L_17:
        /*0008*/ 	.byte	0x04, 0x17
        /*000a*/ 	.short	(.L_19 - .L_18)
.L_18:
        /*000c*/ 	.word	0x00000000
        /*0010*/ 	.short	0x0019
        /*0012*/ 	.short	0x0080
        /*0014*/ 	.byte	0x00, 0xf4, 0x21, 0x00


	//----- nvinfo : EIATTR_KPARAM_INFO
	.align		4
.L_19:
        /*0018*/ 	.byte	0x04, 0x17
        /*001a*/ 	.short	(.L_21 - .L_20)
.L_20:
        /*001c*/ 	.word	0x00000000
        /*0020*/ 	.short	0x0018
        /*0022*/ 	.short	0x0078
        /*0024*/ 	.byte	0x00, 0xf4, 0x21, 0x00


	//----- nvinfo : EIATTR_KPARAM_INFO
	.align		4
.L_21:
        /*0028*/ 	.byte	0x04, 0x17
        /*002a*/ 	.short	(.L_23 - .L_22)
.L_22:
        /*002c*/ 	.word	0x00000000
        /*0030*/ 	.short	0x0017
        /*0032*/ 	.short	0x0070
        /*0034*/ 	.byte	0x00, 0xf0, 0x11, 0x00


	//----- nvinfo : EIATTR_KPARAM_INFO
	.align		4
.L_23:
        /*0038*/ 	.byte	0x04, 0x17
        /*003a*/ 	.short	(.L_25 - .L_24)
.L_24:
        /*003c*/ 	.word	0x00000000
        /*0040*/ 	.short	0x0016
        /*0042*/ 	.short	0x006c
        /*0044*/ 	.byte	0x00, 0xf0, 0x11, 0x00


	//----- nvinfo : EIATTR_KPARAM_INFO
	.align		4
.L_25:
        /*0048*/ 	.byte	0x04, 0x17
        /*004a*/ 	.short	(.L_27 - .L_26)
.L_26:
        /*004c*/ 	.word	0x00000000
        /*0050*/ 	.short	0x0015
        /*0052*/ 	.short	0x0068
        /*0054*/ 	.byte	0x00, 0xf0, 0x11, 0x00


	//----- nvinfo : EIATTR_KPARAM_INFO
	.align		4
.L_27:
        /*0058*/ 	.byte	0x04, 0x17
        /*005a*/ 	.short	(.L_29 - .L_28)
.L_28:
        /*005c*/ 	.word	0x00000000
        /*0060*/ 	.short	0x0014
        /*0062*/ 	.short	0x0064
        /*0064*/ 	.byte	0x00, 0xf0, 0x11, 0x00


	//----- nvinfo : EIATTR_KPARAM_INFO
	.align		4
.L_29:
        /*0068*/ 	.byte	0x04, 0x17
        /*006a*/ 	.short	(.L_31 - .L_30)
.L_30:
        /*006c*/ 	.word	0x00000000
        /*0070*/ 	.short	0x0013
        /*0072*/ 	.short	0x0060
        /*0074*/ 	.byte	0x00, 0xf0, 0x11, 0x00


	//----- nvinfo : EIATTR_KPARAM_INFO
	.align		4
.L_31:
        /*0078*/ 	.byte	0x04, 0x17
        /*007a*/ 	.short	(.L_33 - .L_32)
.L_32:
        /*007c*/ 	.word	0x00000000
        /*0080*/ 	.short	0x0012
        /*0082*/ 	.short	0x005c
        /*0084*/ 	.byte	0x00, 0xf0, 0x11, 0x00


	//----- nvinfo : EIATTR_KPARAM_INFO
	.align		4
.L_33:
        /*0088*/ 	.byte	0x04, 0x17
        /*008a*/ 	.short	(.L_35 - .L_34)
.L_34:
        /*008c*/ 	.word	0x00000000
        /*0090*/ 	.short	0x0011
        /*0092*/ 	.short	0x0058
        /*0094*/ 	.byte	0x00, 0xf0, 0x11, 0x00


	//----- nvinfo : EIATTR_KPARAM_INFO
	.align		4
.L_35:
        /*0098*/ 	.byte	0x04, 0x17
        /*009a*/ 	.short	(.L_37 - .L_36)
.L_36:
        /*009c*/ 	.word	0x00000000
        /*00a0*/ 	.short	0x0010
        /*00a2*/ 	.short	0x0054
        /*00a4*/ 	.byte	0x00, 0xf0, 0x11, 0x00


	//----- nvinfo : EIATTR_KPARAM_INFO
	.align		4
.L_37:
        /*00a8*/ 	.byte	0x04, 0x17
        /*00aa*/ 	.short	(.L_39 - .L_38)
.L_38:
        /*00ac*/ 	.word	0x00000000
        /*00b0*/ 	.short	0x000f
        /*00b2*/ 	.short	0x0050
        /*00b4*/ 	.byte	0x00, 0xf0, 0x11, 0x00


	//----- nvinfo : EIATTR_KPARAM_INFO
	.align		4
.L_39:
        /*00b8*/ 	.byte	0x04, 0x17
        /*00ba*/ 	.short	(.L_41 - .L_40)
.L_40:
        /*00bc*/ 	.word	0x00000000
        /*00c0*/ 	.short	0x000e
        /*00c2*/ 	.short	0x004c
        /*00c4*/ 	.byte	0x00, 0xf0, 0x11, 0x00


	//----- nvinfo : EIATTR_KPARAM_INFO
	.align		4
.L_41:
        /*00c8*/ 	.byte	0x04, 0x17
        /*00ca*/ 	.short	(.L_43 - .L_42)
.L_42:
        /*00cc*/ 	.word	0x00000000
        /*00d0*/ 	.short	0x000d
        /*00d2*/ 	.short	0x0048
        /*00d4*/ 	.byte	0x00, 0xf0, 0x11, 0x00


	//----- nvinfo : EIATTR_KPARAM_INFO
	.align		4
.L_43:
        /*00d8*/ 	.byte	0x04, 0x17
        /*00da*/ 	.short	(.L_45 - .L_44)
.L_44:
        /*00dc*/ 	.word	0x00000000
        /*00e0*/ 	.short	0x000c
        /*00e2*/ 	.short	0x0044
        /*00e4*/ 	.byte	0x00, 0xf0, 0x11, 0x00


	//----- nvinfo : EIATTR_KPARAM_INFO
	.align		4
.L_45:
        /*00e8*/ 	.byte	0x04, 0x17
        /*00ea*/ 	.short	(.L_47 - .L_46)
.L_46:
        /*00ec*/ 	.word	0x00000000
        /*00f0*/ 	.short	0x000b
        /*00f2*/ 	.short	0x0040
        /*00f4*/ 	.byte	0x00, 0xf0, 0x11, 0x00


	//----- nvinfo : EIATTR_KPARAM_INFO
	.align		4
.L_47:
        /*00f8*/ 	.byte	0x04, 0x17
        /*00fa*/ 	.short	(.L_49 - .L_48)
.L_48:
        /*00fc*/ 	.word	0x00000000
        /*0100*/ 	.short	0x000a
        /*0102*/ 	.short	0x003c
        /*0104*/ 	.byte	0x00, 0xf0, 0x11, 0x00


	//----- nvinfo : EIATTR_KPARAM_INFO
	.align		4
.L_49:
        /*0108*/ 	.byte	0x04, 0x17
        /*010a*/ 	.short	(.L_51 - .L_50)
.L_50:
        /*010c*/ 	.word	0x00000000
        /*0110*/ 	.short	0x0009
        /*0112*/ 	.short	0x0038
        /*0114*/ 	.byte	0x00, 0xf0, 0x11, 0x00


	//----- nvinfo : EIATTR_KPARAM_INFO
	.align		4
.L_51:
        /*0118*/ 	.byte	0x04, 0x17
        /*011a*/ 	.short	(.L_53 - .L_52)
.L_52:
        /*011c*/ 	.word	0x00000000
        /*0120*/ 	.short	0x0008
        /*0122*/ 	.short	0x0034
        /*0124*/ 	.byte	0x00, 0xf0, 0x11, 0x00


	//----- nvinfo : EIATTR_KPARAM_INFO
	.align		4
.L_53:
        /*0128*/ 	.byte	0x04, 0x17
        /*012a*/ 	.short	(.L_55 - .L_54)
.L_54:
        /*012c*/ 	.word	0x00000000
        /*0130*/ 	.short	0x0007
        /*0132*/ 	.short	0x0030
        /*0134*/ 	.byte	0x00, 0xf0, 0x11, 0x00


	//----- nvinfo : EIATTR_KPARAM_INFO
	.align		4
.L_55:
        /*0138*/ 	.byte	0x04, 0x17
        /*013a*/ 	.short	(.L_57 - .L_56)
.L_56:
        /*013c*/ 	.word	0x00000000
        /*0140*/ 	.short	0x0006
        /*0142*/ 	.short	0x002c
        /*0144*/ 	.byte	0x00, 0xf0, 0x11, 0x00


	//----- nvinfo : EIATTR_KPARAM_INFO
	.align		4
.L_57:
        /*0148*/ 	.byte	0x04, 0x17
        /*014a*/ 	.short	(.L_59 - .L_58)
.L_58:
        /*014c*/ 	.word	0x00000000
        /*0150*/ 	.short	0x0005
        /*0152*/ 	.short	0x0028
        /*0154*/ 	.byte	0x00, 0xf0, 0x11, 0x00


	//----- nvinfo : EIATTR_KPARAM_INFO
	.align		4
.L_59:
        /*0158*/ 	.byte	0x04, 0x17
        /*015a*/ 	.short	(.L_61 - .L_60)
.L_60:
        /*015c*/ 	.word	0x00000000
        /*0160*/ 	.short	0x0004
        /*0162*/ 	.short	0x0020
        /*0164*/ 	.byte	0x00, 0xf4, 0x21, 0x00


	//----- nvinfo : EIATTR_KPARAM_INFO
	.align		4
.L_61:
        /*0168*/ 	.byte	0x04, 0x17
        /*016a*/ 	.short	(.L_63 - .L_62)
.L_62:
        /*016c*/ 	.word	0x00000000
        /*0170*/ 	.short	0x0003
        /*0172*/ 	.short	0x0018
        /*0174*/ 	.byte	0x00, 0xf4, 0x21, 0x00


	//----- nvinfo : EIATTR_KPARAM_INFO
	.align		4
.L_63:
        /*0178*/ 	.byte	0x04, 0x17
        /*017a*/ 	.short	(.L_65 - .L_64)
.L_64:
        /*017c*/ 	.word	0x00000000
        /*0180*/ 	.short	0x0002
        /*0182*/ 	.short	0x0010
        /*0184*/ 	.byte	0x00, 0xf4, 0x21, 0x00


	//----- nvinfo : EIATTR_KPARAM_INFO
	.align		4
.L_65:
        /*0188*/ 	.byte	0x04, 0x17
        /*018a*/ 	.short	(.L_67 - .L_66)
.L_66:
        /*018c*/ 	.word	0x00000000
        /*0190*/ 	.short	0x0001
        /*0192*/ 	.short	0x0008
        /*0194*/ 	.byte	0x00, 0xf4, 0x21, 0x00


	//----- nvinfo : EIATTR_KPARAM_INFO
	.align		4
.L_67:
        /*0198*/ 	.byte	0x04, 0x17
        /*019a*/ 	.short	(.L_69 - .L_68)
.L_68:
        /*019c*/ 	.word	0x00000000
        /*01a0*/ 	.short	0x0000
        /*01a2*/ 	.short	0x0000
        /*01a4*/ 	.byte	0x00, 0xf4, 0x21, 0x00


	//----- nvinfo : EIATTR_AT_ENTRY_FRAGMENTS
	.align		4
.L_69:
        /*01a8*/ 	.byte	0x04, 0x4f
        /*01aa*/ 	.short	(.L_71 - .L_70)


	//   ....[0]....
.L_70:
        /*01ac*/ 	.word	0x00000004


	//----- nvinfo : EIATTR_RESERVED_SMEM_USED
	.align		4
.L_71:
        /*01b0*/ 	.byte	0x01, 0x41
	.zero		2


	//----- nvinfo : EIATTR_SPARSE_MMA_MASK
	.align		4
        /*01b4*/ 	.byte	0x03, 0x50
        /*01b6*/ 	.short	0x0000


	//----- nvinfo : EIATTR_TCGEN05_1CTA_USED
	.align		4
        /*01b8*/ 	.byte	0x01, 0x51
	.zero		2


	//----- nvinfo : EIATTR_MAXREG_COUNT
	.align		4
        /*01bc*/ 	.byte	0x03, 0x1b
        /*01be*/ 	.short	0x00ff


	//----- nvinfo : EIATTR_NUM_BARRIERS
	.align		4
        /*01c0*/ 	.byte	0x02, 0x4c
        /*01c2*/ 	.byte	0x01
	.zero		1


	//----- nvinfo : EIATTR_INT_WARP_WIDE_INSTR_OFFSETS
	.align		4
        /*01c4*/ 	.byte	0x04, 0x31
        /*01c6*/ 	.short	(.L_73 - .L_72)


	//   ....[0]....
.L_72:
        /*01c8*/ 	.word	0x00000b70


	//   ....[1]....
        /*01cc*/ 	.word	0x00000bb0


	//   ....[2]....
        /*01d0*/ 	.word	0x00000e70


	//   ....[3]....
        /*01d4*/ 	.word	0x00000ed0


	//   ....[4]....
        /*01d8*/ 	.word	0x00002d90


	//   ....[5]....
        /*01dc*/ 	.word	0x000059f0


	//   ....[6]....
        /*01e0*/ 	.word	0x00005a40


	//----- nvinfo : EIATTR_COOP_GROUP_MASK_REGIDS
	.align		4
.L_73:
        /*01e4*/ 	.byte	0x04, 0x29
        /*01e6*/ 	.short	(.L_75 - .L_74)


	//   ....[0]....
.L_74:
        /*01e8*/ 	.word	0xffffffff


	//   ....[1]....
        /*01ec*/ 	.word	0xffffffff


	//   ....[2]....
        /*01f0*/ 	.word	0xffffffff


	//   ....[3]....
        /*01f4*/ 	.word	0xffffffff


	//----- nvinfo : EIATTR_COOP_GROUP_INSTR_OFFSETS
	.align		4
.L_75:
        /*01f8*/ 	.byte	0x04, 0x28
        /*01fa*/ 	.short	(.L_77 - .L_76)


	//   ....[0]....
.L_76:
        /*01fc*/ 	.word	0x00000060


	//   ....[1]....
        /*0200*/ 	.word	0x00000320


	//   ....[2]....
        /*0204*/ 	.word	0x00005880


	//   ....[3]....
        /*0208*/ 	.word	0x00005af0


	//----- nvinfo : EIATTR_VRC_CTA_INIT_COUNT
	.align		4
.L_77:
        /*020c*/ 	.byte	0x02, 0x4a
        /*020e*/ 	.byte	0x80
	.zero		1


	//----- nvinfo : EIATTR_MBARRIER_INSTR_OFFSETS
	.align		4
        /*0210*/ 	.byte	0x04, 0x39
        /*0212*/ 	.short	(.L_79 - .L_78)


	//   ....[0]....
.L_78:
        /*0214*/ 	.word	0x00000df0
        /*0218*/ 	.word	0x000000ff
        /*021c*/ 	.word	0x00002c00
        /*0220*/ 	.short	0x0100
        /*0222*/ 	.byte	0x09
	.zero		1


	//   ....[1]....
        /*0224*/ 	.word	0x00000f30
        /*0228*/ 	.word	0x000000ff
        /*022c*/ 	.word	0x00002c08
        /*0230*/ 	.short	0x0100
        /*0232*/ 	.byte	0x09
	.zero		1


	//   ....[2]....
        /*0234*/ 	.word	0x00000fc0
        /*0238*/ 	.word	0x000000ff
        /*023c*/ 	.word	0x00002400
        /*0240*/ 	.short	0x0100
        /*0242*/ 	.byte	0x09
	.zero		1


	//   ....[3]....
        /*0244*/ 	.word	0x00001170
        /*0248*/ 	.word	0x000000ff
        /*024c*/ 	.word	0x00002400
        /*0250*/ 	.short	0x010a
        /*0252*/ 	.byte	0x09
	.zero		1


	//   ....[4]....
        /*0254*/ 	.word	0x000012d0
        /*0258*/ 	.word	0x000000ff
        /*025c*/ 	.word	0x00002400
        /*0260*/ 	.short	0x0108
        /*0262*/ 	.byte	0x09
	.zero		1


	//   ....[5]....
        /*0264*/ 	.word	0x00003050
        /*0268*/ 	.word	0x000000ff
        /*026c*/ 	.word	0x00002c10
        /*0270*/ 	.short	0x0100
        /*0272*/ 	.byte	0x09
	.zero		1


	//   ....[6]....
        /*0274*/ 	.word	0x00003160
        /*0278*/ 	.word	0x000000ff
        /*027c*/ 	.word	0x00002c10
        /*0280*/ 	.short	0x010a
        /*0282*/ 	.byte	0x09
	.zero		1


	//   ....[7]....
        /*0284*/ 	.word	0x00003460
        /*0288*/ 	.word	0x000000ff
        /*028c*/ 	.word	0x00002c10
        /*0290*/ 	.short	0x0108
        /*0292*/ 	.byte	0x09
	.zero		1


	//   ....[8]....
        /*0294*/ 	.word	0x000035f0
        /*0298*/ 	.word	0x000000ff
        /*029c*/ 	.word	0x00000000
        /*02a0*/ 	.short	0x010a
        /*02a2*/ 	.byte	0x21
	.zero		1


	//   ....[9]....
        /*02a4*/ 	.word	0x00004c00
        /*02a8*/ 	.word	0x000000ff
        /*02ac*/ 	.word	0x00000000
        /*02b0*/ 	.short	0x010a
        /*02b2*/ 	.byte	0x21
	.zero		1


	//   ....[10]....
        /*02b4*/ 	.word	0x00004dd0
        /*02b8*/ 	.word	0x000000ff
        /*02bc*/ 	.word	0x00002c00
        /*02c0*/ 	.short	0x0108
        /*02c2*/ 	.byte	0x09
	.zero		1


	//   ....[11]....
        /*02c4*/ 	.word	0x00004ee0
        /*02c8*/ 	.word	0x000000ff
        /*02cc*/ 	.word	0x00002c08
        /*02d0*/ 	.short	0x0108
        /*02d2*/ 	.byte	0x09
	.zero		1


	//   ....[12]....
        /*02d4*/ 	.word	0x00005b10
        /*02d8*/ 	.word	0x000000ff
        /*02dc*/ 	.word	0x00002400
        /*02e0*/ 	.short	0x010a
        /*02e2*/ 	.byte	0x09
	.zero		1


	//   ....[13]....
        /*02e4*/ 	.word	0x00005b40
        /*02e8*/ 	.word	0x000000ff
        /*02ec*/ 	.word	0x00002c10
        /*02f0*/ 	.short	0x010a
        /*02f2*/ 	.byte	0x09
	.zero		1


	//   ....[14]....
        /*02f4*/ 	.word	0x00005b70
        /*02f8*/ 	.word	0x000000ff
        /*02fc*/ 	.word	0x00000000
        /*0300*/ 	.short	0x010a
        /*0302*/ 	.byte	0x21
	.zero		1


	//   ....[15]....
        /*0304*/ 	.word	0x00005ba0
        /*0308*/ 	.word	0x000000ff
        /*030c*/ 	.word	0x00000000
        /*0310*/ 	.short	0x010a
        /*0312*/ 	.byte	0x21
	.zero		1


	//----- nvinfo : EIATTR_NUM_MBARRIERS
	.align		4
.L_79:
        /*0314*/ 	.byte	0x03, 0x38
        /*0316*/ 	.short	0xffff


	//----- nvinfo : EIATTR_EXIT_INSTR_OFFSETS
	.align		4
        /*0318*/ 	.byte	0x04, 0x1c
        /*031a*/ 	.short	(.L_81 - .L_80)


	//   ....[0]....
.L_80:
        /*031c*/ 	.word	0x00005b00


	//----- nvinfo : EIATTR_REQNTID
	.align		4
.L_81:
        /*0320*/ 	.byte	0x04, 0x10
        /*0322*/ 	.short	(.L_83 - .L_82)
.L_82:
        /*0324*/ 	.word	0x00000100
        /*0328*/ 	.word	0x00000001
        /*032c*/ 	.word	0x00000001


	//----- nvinfo : EIATTR_CRS_STACK_SIZE
	.align		4
.L_83:
        /*0330*/ 	.byte	0x04, 0x1e
        /*0332*/ 	.short	(.L_85 - .L_84)
.L_84:
        /*0334*/ 	.word	0x00000000


	//----- nvinfo : EIATTR_CBANK_PARAM_SIZE
	.align		4
.L_85:
        /*0338*/ 	.byte	0x03, 0x19
        /*033a*/ 	.short	0x0088


	//----- nvinfo : EIATTR_PARAM_CBANK
	.align		4
        /*033c*/ 	.byte	0x04, 0x0a
        /*033e*/ 	.short	(.L_87 - .L_86)
	.align		4
.L_86:
        /*0340*/ 	.word	index@(.nv.constant0.attn_fwd)
        /*0344*/ 	.short	0x0380
        /*0346*/ 	.short	0x0088


	//----- nvinfo : EIATTR_SW_WAR
	.align		4
.L_87:
        /*0348*/ 	.byte	0x04, 0x36
        /*034a*/ 	.short	(.L_89 - .L_88)
.L_88:
        /*034c*/ 	.word	0x00000008
.L_89:


//--------------------- .nv.compat                --------------------------
	.section	.nv.compat,"",@"SHT_CUDA_COMPAT_INFO"
	.align	4
        /*0000*/ 	.byte	0x02, 0x02, 0x02, 0x00, 0x02, 0x05, 0x05, 0x00, 0x02, 0x03, 0x00, 0x00, 0x02, 0x06, 0x01, 0x00


//--------------------- .nv.callgraph             --------------------------
	.section	.nv.callgraph,"",@"SHT_CUDA_CALLGRAPH"
	.align	4
	.sectionentsize	8
	.align		4
        /*0000*/ 	.word	0x00000000
	.align		4
        /*0004*/ 	.word	0xffffffff
	.align		4
        /*0008*/ 	.word	0x00000000
	.align		4
        /*000c*/ 	.word	0xfffffffe
	.align		4
        /*0010*/ 	.word	0x00000000
	.align		4
        /*0014*/ 	.word	0xfffffffd
	.align		4
        /*0018*/ 	.word	0x00000000
	.align		4
        /*001c*/ 	.word	0xfffffffc


//--------------------- .nv.constant4             --------------------------
	.section	.nv.constant4,"a",@progbits
	.align	8
	.align		8
.nv.constant4:
        /*0000*/ 	.dword	_$_str


//--------------------- .text.attn_fwd            --------------------------
	.section	.text.attn_fwd,"ax",@progbits
	.align	128
        .global         attn_fwd
        .type           attn_fwd,@function
        .size           attn_fwd,(.L_x_31 - attn_fwd)
        .other          attn_fwd,@"STO_CUDA_ENTRY STV_DEFAULT"
attn_fwd:
.text.attn_fwd:
[----:B------:R-:W0:Y:S01]  /*0000*/  LDC R1, c[0x0][0x37c] ;  /* 0x0000df00ff017b82 */ /* 0x000e220000000800 */
[----:B------:R-:W1:Y:S02]  /*0010*/  S2R R2, SR_TID.X ;  /* 0x0000000000027919 */ /* 0x000e640000002100 */
[----:B-1----:R-:W-:-:S13]  /*0020*/  ISETP.GE.U32.AND P0, PT, R2, 0x20, PT ;  /* 0x000000200200780c */ /* 0x002fda0003f06070 */
[----:B------:R-:W-:Y:S02]  /*0030*/  VOTEU.ANY UP0, P0 ;  /* 0x0000000000ff7886 */ /* 0x000fe40000000100 */
[----:B0-----:R-:W-:Y:S05]  /*0040*/  BRA.U UP0, `(.L_x_0) ;  /* 0x0000000100b87547 */ /* 0x001fea000b800000 */
[----:B------:R-:W0:Y:S01]  /*0050*/  S2UR UR6, SR_CgaCtaId ;  /* 0x00000000000679c3 */ /* 0x000e220000008800 */
[----:B------:R-:W-:Y:S01]  /*0060*/  NOP ;  /* 0x0000000000007918 */ /* 0x000fe20000000000 */
[----:B------:R-:W-:Y:S02]  /*0070*/  UMOV UR4, 0x40 ;  /* 0x0000004000047882 */ /* 0x000fe40000000000 */
[----:B0-----:R-:W-:-:S09]  /*0080*/  ULEA UR4, UR6, UR4, 0x18 ;  /* 0x0000000406047291 */ /* 0x001fd2000f8ec0ff */
[----:B------:R-:W0:Y:S01]  /*0090*/  LDS.U8 R0, [UR4] ;  /* 0x00000004ff007984 */ /* 0x000e220008000000 */
[----:B------:R-:W-:Y:S02]  /*00a0*/  UMOV UR4, 0x400 ;  /* 0x0000040000047882 */ /* 0x000fe40000000000 */
[----:B------:R-:W-:Y:S01]  /*00b0*/  ULEA UR4, UR6, UR4, 0x18 ;  /* 0x0000000406047291 */ /* 0x000fe2000f8ec0ff */
[----:B0-----:R-:W-:-:S13]  /*00c0*/  ISETP.NE.AND P0, PT, R0, RZ, PT ;  /* 0x000000ff0000720c */ /* 0x001fda0003f05270 */
[----:B------:R-:W-:Y:S05]  /*00d0*/  @P0 BRA `(.L_x_1) ;  /* 0x00000000007c0947 */ /* 0x000fea0003800000 */
[----:B------:R-:W-:-:S13]  /*00e0*/  ELECT P0, URZ, PT ;  /* 0x0000000000ff782f */ /* 0x000fda0003800000 */
[----:B------:R-:W-:Y:S05]  /*00f0*/  @!P0 BRA `(.L_x_2) ;  /* 0x0000000000848947 */ /* 0x000fea0003800000 */
[----:B------:R-:W-:Y:S01]  /*0100*/  UMOV UR5, 0x4 ;  /* 0x0000000400057882 */ /* 0x000fe20000000000 */
[----:B------:R-:W-:Y:S02]  /*0110*/  IMAD.MOV.U32 R5, RZ, RZ, 0x1 ;  /* 0x00000001ff057424 */ /* 0x000fe400078e00ff */
[----:B------:R-:W-:Y:S02]  /*0120*/  IMAD.MOV.U32 R3, RZ, RZ, 0xf ;  /* 0x0000000fff037424 */ /* 0x000fe400078e00ff */
[----:B------:R-:W-:Y:S04]  /*0130*/  DEPBAR.LE SB0, 0x36 ;  /* 0x00008d800000791a */ /* 0x000fe80000000000 */
[----:B------:R-:W0:Y:S02]  /*0140*/  UTCATOMSWS.FIND_AND_SET.ALIGN UP1, UR5, UR5 ;  /* 0x00000005000575e3 */ /* 0x000e240008020800 */
[----:B0-----:R-:W-:-:S04]  /*0150*/  PLOP3.LUT P0, PT, PT, PT, UP1, 0x80, 0x8 ;  /* 0x000000000008781c */ /* 0x001fc80003f0f018 */
[----:B------:R-:W-:-:S04]  /*0160*/  SEL R0, RZ, 0xffffffff, !P0 ;  /* 0xffffffffff007807 */ /* 0x000fc80004000000 */
[----:B------:R-:W-:Y:S01]  /*0170*/  ISETP.NE.AND P0, PT, R0, RZ, PT ;  /* 0x000000ff0000720c */ /* 0x000fe20003f05270 */
[----:B------:R-:W-:-:S12]  /*0180*/  IMAD.U32 R0, RZ, RZ, UR5 ;  /* 0x00000005ff007e24 */ /* 0x000fd8000f8e00ff */
[----:B------:R-:W-:Y:S05]  /*0190*/  @P0 BRA `(.L_x_3) ;  /* 0x0000000000240947 */ /* 0x000fea0003800000 */
.L_x_4:
[----:B------:R-:W-:Y:S05]  /*01a0*/  NANOSLEEP 0x64 ;  /* 0x000000640000795d */ /* 0x000fea0003800000 */
[----:B------:R-:W-:-:S05]  /*01b0*/  UMOV UR5, 0x4 ;  /* 0x0000000400057882 */ /* 0x000fca0000000000 */
[----:B------:R-:W-:Y:S04]  /*01c0*/  DEPBAR.LE SB0, 0x36 ;  /* 0x00008d800000791a */ /* 0x000fe80000000000 */
[----:B------:R-:W0:Y:S02]  /*01d0*/  UTCATOMSWS.FIND_AND_SET.ALIGN UP1, UR5, UR5 ;  /* 0x00000005000575e3 */ /* 0x000e240008020800 */
[----:B0-----:R-:W-:-:S04]  /*01e0*/  PLOP3.LUT P0, PT, PT, PT, UP1, 0x80, 0x8 ;  /* 0x000000000008781c */ /* 0x001fc80003f0f018 */
[----:B------:R-:W-:-:S04]  /*01f0*/  SEL R0, RZ, 0xffffffff, !P0 ;  /* 0xffffffffff007807 */ /* 0x000fc80004000000 */
[----:B------:R-:W-:Y:S01]  /*0200*/  ISETP.NE.AND P0, PT, R0, RZ, PT ;  /* 0x000000ff0000720c */ /* 0x000fe20003f05270 */
[----:B------:R-:W-:-:S12]  /*0210*/  IMAD.U32 R0, RZ, RZ, UR5 ;  /* 0x00000005ff007e24 */ /* 0x000fd8000f8e00ff */
[----:B------:R-:W-:Y:S05]  /*0220*/  @!P0 BRA `(.L_x_4) ;  /* 0xfffffffc00dc8947 */ /* 0x000fea000383ffff */
.L_x_3:
[C---:B------:R-:W-:Y:S01]  /*0230*/  VIADD R4, R0.reuse, 0x10 ;  /* 0x0000001000047836 */ /* 0x040fe20000000000 */
[----:B------:R-:W-:Y:S01]  /*0240*/  UMOV UR5, 0x50 ;  /* 0x0000005000057882 */ /* 0x000fe20000000000 */
[----:B------:R-:W-:Y:S01]  /*0250*/  SHF.L.U32 R3, R3, R0, RZ ;  /* 0x0000000003037219 */ /* 0x000fe200000006ff */
[----:B------:R-:W-:Y:S01]  /*0260*/  ULEA UR5, UR6, UR5, 0x18 ;  /* 0x0000000506057291 */ /* 0x000fe2000f8ec0ff */
[----:B------:R-:W-:Y:S01]  /*0270*/  IMAD.SHL.U32 R0, R0, 0x20, RZ ;  /* 0x0000002000007824 */ /* 0x000fe200078e00ff */
[----:B------:R-:W-:-:S04]  /*0280*/  SHF.L.U32 R4, R5, R4, RZ ;  /* 0x0000000405047219 */ /* 0x000fc800000006ff */
[----:B------:R-:W-:-:S05]  /*0290*/  LOP3.LUT R3, R4, R3, RZ, 0xfc, !PT ;  /* 0x0000000304037212 */ /* 0x000fca00078efcff */
[----:B------:R0:W-:Y:S04]  /*02a0*/  ATOMS.OR RZ, [UR5], R3 ;  /* 0x00000003ffff798c */ /* 0x0001e8000b000005 */
[----:B------:R0:W-:Y:S01]  /*02b0*/  STS [UR4], R0 ;  /* 0x00000000ff007988 */ /* 0x0001e20008000804 */
[----:B------:R-:W-:Y:S05]  /*02c0*/  BRA `(.L_x_2) ;  /* 0x0000000000107947 */ /* 0x000fea0003800000 */
.L_x_1:
[----:B------:R-:W-:Y:S01]  /*02d0*/  IMAD.MOV.U32 R0, RZ, RZ, -0x1 ;  /* 0xffffffffff007424 */ /* 0x000fe200078e00ff */
[----:B------:R-:W-:-:S04]  /*02e0*/  MOV R4, 0x310 ;  /* 0x0000031000047802 */ /* 0x000fc80000000f00 */
[----:B------:R0:W-:Y:S03]  /*02f0*/  STS [UR4], R0 ;  /* 0x00000000ff007988 */ /* 0x0001e60008000804 */
[----:B0-----:R-:W-:Y:S05]  /*0300*/  CALL.REL.NOINC `($__internal_1_$__cuda_sm10x_tcgen05_guardrail_trap_phase_invalid_during_alloc) ;  /* 0x00000058003c7944 */ /* 0x001fea0003c00000 */
.L_x_2:
[----:B------:R-:W-:Y:S05]  /*0310*/  WARPSYNC.ALL ;  /* 0x0000000000007948 */ /* 0x000fea0003800000 */
[----:B------:R-:W-:Y:S01]  /*0320*/  NOP ;  /* 0x0000000000007918 */ /* 0x000fe20000000000 */
.L_x_0:
[----:B0-----:R-:W0:Y:S01]  /*0330*/  S2R R3, SR_CTAID.X ;  /* 0x0000000000037919 */ /* 0x001e220000002500 */
[----:B------:R-:W1:Y:S01]  /*0340*/  S2UR UR11, SR_CgaCtaId ;  /* 0x00000000000b79c3 */ /* 0x000e620000008800 */
[----:B------:R-:W2:Y:S01]  /*0350*/  LDCU.64 UR4, c[0x0][0x3b0] ;  /* 0x00007600ff0477ac */ /* 0x000ea20008000a00 */
[----:B------:R-:W-:Y:S01]  /*0360*/  UMOV UR9, 0x400 ;  /* 0x0000040000097882 */ /* 0x000fe20000000000 */
[----:B------:R-:W3:Y:S05]  /*0370*/  LDCU.64 UR28, c[0x0][0x358] ;  /* 0x00006b00ff1c77ac */ /* 0x000eea0008000a00 */
[----:B------:R-:W2:Y:S08]  /*0380*/  S2UR UR8, SR_CTAID.Y ;  /* 0x00000000000879c3 */ /* 0x000eb00000002600 */
[----:B------:R-:W4:Y:S08]  /*0390*/  LDC.64 R8, c[0x0][0x380] ;  /* 0x0000e000ff087b82 */ /* 0x000f300000000a00 */
[----:B------:R-:W3:Y:S01]  /*03a0*/  LDC R35, c[0x0][0x3b8] ;  /* 0x0000ee00ff237b82 */ /* 0x000ee20000000800 */
[----:B-1----:R-:W-:-:S07]  /*03b0*/  ULEA UR9, UR11, UR9, 0x18 ;  /* 0x000000090b097291 */ /* 0x002fce000f8ec0ff */
[----:B------:R-:W-:Y:S01]  /*03c0*/  BAR.SYNC.DEFER_BLOCKING 0x0 ;  /* 0x0000000000007b1d */ /* 0x000fe20000010000 */
[----:B0-----:R-:W-:Y:S01]  /*03d0*/  PRMT R0, R2, 0x6540, R3 ;  /* 0x0000654002007816 */ /* 0x001fe20000000003 */
[----:B--2---:R-:W-:-:S04]  /*03e0*/  UIMAD UR4, UR8, UR4, URZ ;  /* 0x00000004080472a4 */ /* 0x004fc8000f8e02ff */
[----:B------:R-:W-:Y:S01]  /*03f0*/  IMAD R3, R0, UR5, RZ ;  /* 0x0000000500037c24 */ /* 0x000fe2000f8e02ff */
[----:B------:R-:W-:Y:S02]  /*0400*/  USHF.L.U32 UR6, UR4, 0x1, URZ ;  /* 0x0000000104067899 */ /* 0x000fe400080006ff */
[----:B------:R-:W-:Y:S01]  /*0410*/  UIMAD.WIDE UR4, UR4, 0x2, URZ ;  /* 0x00000002040478a5 */ /* 0x000fe2000f8e02ff */
[C---:B------:R-:W-:Y:S02]  /*0420*/  IMAD.SHL.U32 R5, R3.reuse, 0x2, RZ ;  /* 0x0000000203057824 */ /* 0x040fe400078e00ff */
[----:B------:R-:W-:-:S03]  /*0430*/  IMAD.HI R6, R3, 0x2, RZ ;  /* 0x0000000203067827 */ /* 0x000fc600078e02ff */
[----:B----4-:R-:W-:Y:S01]  /*0440*/  IADD3 R4, P0, P1, R5, UR6, R8 ;  /* 0x0000000605047c10 */ /* 0x010fe2000f91e008 */
[----:B---3--:R-:W-:-:S03]  /*0450*/  IMAD.SHL.U32 R3, R35, 0x2, RZ ;  /* 0x0000000223037824 */ /* 0x008fc600078e00ff */
[----:B------:R-:W-:Y:S01]  /*0460*/  IADD3.X R5, PT, PT, R6, UR5, R9, P0, P1 ;  /* 0x0000000506057c10 */ /* 0x000fe200087e2409 */
[----:B------:R-:W0:Y:S01]  /*0470*/  LDS R36, [UR9] ;  /* 0x00000009ff247984 */ /* 0x000e220008000800 */
[C---:B------:R-:W-:Y:S01]  /*0480*/  IMAD R7, R35.reuse, 0x12, RZ ;  /* 0x0000001223077824 */ /* 0x040fe200078e02ff */
[----:B------:R-:W1:Y:S01]  /*0490*/  LDCU.64 UR6, c[0x0][0x3c0] ;  /* 0x00007800ff0677ac */ /* 0x000e620008000a00 */
[C---:B------:R-:W-:Y:S01]  /*04a0*/  IMAD R17, R35.reuse, 0x6, RZ ;  /* 0x0000000623117824 */ /* 0x040fe200078e02ff */
[----:B------:R-:W-:Y:S01]  /*04b0*/  BAR.SYNC.DEFER_BLOCKING 0x0 ;  /* 0x0000000000007b1d */ /* 0x000fe20000010000 */
[----:B------:R-:W-:Y:S01]  /*04c0*/  IMAD R9, R35, 0x14, RZ ;  /* 0x0000001423097824 */ /* 0x000fe200078e02ff */
[-C--:B------:R-:W-:Y:S01]  /*04d0*/  IADD3 R6, P6, PT, R3, R4.reuse, RZ ;  /* 0x0000000403067210 */ /* 0x080fe20007fde0ff */
[C---:B------:R-:W-:Y:S01]  /*04e0*/  IMAD R25, R35.reuse, 0xa, RZ ;  /* 0x0000000a23197824 */ /* 0x040fe200078e02ff */
[CC--:B------:R-:W-:Y:S01]  /*04f0*/  LEA R8, P4, R35.reuse, R4.reuse, 0x2 ;  /* 0x0000000423087211 */ /* 0x0c0fe200078810ff */
[----:B------:R-:W-:Y:S01]  /*0500*/  IMAD R11, R35, 0x3, RZ ;  /* 0x00000003230b7824 */ /* 0x000fe200078e02ff */
[-C--:B------:R-:W-:Y:S01]  /*0510*/  IADD3 R22, P0, PT, R7, R4.reuse, RZ ;  /* 0x0000000407167210 */ /* 0x080fe20007f1e0ff */
[----:B------:R-:W-:Y:S01]  /*0520*/  IMAD.SHL.U32 R13, R35, 0x4, RZ ;  /* 0x00000004230d7824 */ /* 0x000fe200078e00ff */
[-C--:B------:R-:W-:Y:S01]  /*0530*/  IADD3 R24, P3, PT, R9, R4.reuse, RZ ;  /* 0x0000000409187210 */ /* 0x080fe20007f7e0ff */
[C---:B------:R-:W-:Y:S01]  /*0540*/  IMAD R15, R35.reuse, 0x5, RZ ;  /* 0x00000005230f7824 */ /* 0x040fe200078e02ff */
[C---:B------:R-:W-:Y:S01]  /*0550*/  LEA.HI.X.SX32 R7, R35.reuse, R5, 0x1, P6 ;  /* 0x0000000523077211 */ /* 0x040fe200030f0eff */
[----:B------:R-:W-:Y:S01]  /*0560*/  IMAD R29, R35, 0xc, RZ ;  /* 0x0000000c231d7824 */ /* 0x000fe200078e02ff */
[-C--:B------:R-:W-:Y:S01]  /*0570*/  IADD3 R10, P5, PT, R17, R4.reuse, RZ ;  /* 0x00000004110a7210 */ /* 0x080fe20007fbe0ff */
[C---:B------:R-:W-:Y:S01]  /*0580*/  IMAD R33, R35.reuse, 0xe, RZ ;  /* 0x0000000e23217824 */ /* 0x040fe200078e02ff */
[----:B------:R-:W-:-:S02]  /*0590*/  LEA R12, P6, R35, R4, 0x3 ;  /* 0x00000004230c7211 */ /* 0x000fc400078c18ff */
[-C--:B------:R-:W-:Y:S02]  /*05a0*/  LEA.HI.X.SX32 R9, R3, R5.reuse, 0x1, P4 ;  /* 0x0000000503097211 */ /* 0x080fe400020f0eff */
[-C--:B------:R-:W-:Y:S01]  /*05b0*/  IADD3 R14, P4, PT, R25, R4.reuse, RZ ;  /* 0x00000004190e7210 */ /* 0x080fe20007f9e0ff */
[----:B------:R-:W-:Y:S01]  /*05c0*/  IMAD R31, R35, 0x18, RZ ;  /* 0x00000018231f7824 */ /* 0x000fe200078e02ff */
[-C--:B------:R-:W-:Y:S01]  /*05d0*/  LEA.HI.X.SX32 R11, R11, R5.reuse, 0x1, P5 ;  /* 0x000000050b0b7211 */ /* 0x080fe200028f0eff */
[----:B------:R-:W-:Y:S01]  /*05e0*/  IMAD R19, R35, 0x7, RZ ;  /* 0x0000000723137824 */ /* 0x000fe200078e02ff */
[-C--:B------:R-:W-:Y:S01]  /*05f0*/  LEA.HI.X.SX32 R13, R13, R5.reuse, 0x1, P6 ;  /* 0x000000050d0d7211 */ /* 0x080fe200030f0eff */
[----:B------:R-:W-:Y:S01]  /*0600*/  IMAD.SHL.U32 R21, R35, 0x8, RZ ;  /* 0x0000000823157824 */ /* 0x000fe200078e00ff */
[-C--:B------:R-:W-:Y:S01]  /*0610*/  IADD3 R16, P5, PT, R29, R4.reuse, RZ ;  /* 0x000000041d107210 */ /* 0x080fe20007fbe0ff */
[----:B------:R-:W-:Y:S01]  /*0620*/  IMAD R27, R35, 0x16, RZ ;  /* 0x00000016231b7824 */ /* 0x000fe200078e02ff */
[-C--:B------:R-:W-:Y:S01]  /*0630*/  IADD3 R18, P6, PT, R33, R4.reuse, RZ ;  /* 0x0000000421127210 */ /* 0x080fe20007fde0ff */
[----:B------:R-:W-:Y:S01]  /*0640*/  IMAD R37, R35, 0x1a, RZ ;  /* 0x0000001a23257824 */ /* 0x000fe200078e02ff */
[-C--:B------:R-:W-:Y:S01]  /*0650*/  LEA.HI.X.SX32 R15, R15, R5.reuse, 0x1, P4 ;  /* 0x000000050f0f7211 */ /* 0x080fe200020f0eff */
[C---:B------:R-:W-:Y:S01]  /*0660*/  IMAD R39, R35.reuse, 0x1c, RZ ;  /* 0x0000001c23277824 */ /* 0x040fe200078e02ff */
[CC--:B------:R-:W-:Y:S01]  /*0670*/  LEA R20, P4, R35.reuse, R4.reuse, 0x4 ;  /* 0x0000000423147211 */ /* 0x0c0fe200078820ff */
[----:B------:R-:W-:Y:S01]  /*0680*/  IMAD R41, R35, 0x1e, RZ ;  /* 0x0000001e23297824 */ /* 0x000fe200078e02ff */
[-C--:B------:R-:W-:Y:S01]  /*0690*/  IADD3 R28, P1, PT, R31, R4.reuse, RZ ;  /* 0x000000041f1c7210 */ /* 0x080fe20007f3e0ff */
[----:B------:R-:W-:Y:S01]  /*06a0*/  IMAD R23, R35, 0x9, RZ ;  /* 0x0000000923177824 */ /* 0x000fe200078e02ff */
[-C--:B------:R-:W-:Y:S01]  /*06b0*/  LEA.HI.X.SX32 R17, R17, R5.reuse, 0x1, P5 ;  /* 0x0000000511117211 */ /* 0x080fe200028f0eff */
[----:B------:R-:W-:Y:S01]  /*06c0*/  IMAD R3, R35, 0xb, RZ ;  /* 0x0000000b23037824 */ /* 0x000fe200078e02ff */
[----:B------:R-:W-:Y:S01]  /*06d0*/  LEA.HI.X.SX32 R19, R19, R5, 0x1, P6 ;  /* 0x0000000513137211 */ /* 0x000fe200030f0eff */
[----:B------:R-:W-:Y:S01]  /*06e0*/  IMAD R31, R35, 0xd, RZ ;  /* 0x0000000d231f7824 */ /* 0x000fe200078e02ff */
[----:B------:R2:W5:Y:S01]  /*06f0*/  LDG.E.U16 R34, desc[UR28][R4.64] ;  /* 0x0000001c04227981 */ /* 0x000562000c1e1500 */
[-C--:B------:R-:W-:Y:S01]  /*0700*/  IADD3 R26, P2, PT, R27, R4.reuse, RZ ;  /* 0x000000041b1a7210 */ /* 0x080fe20007f5e0ff */
[----:B------:R-:W-:Y:S01]  /*0710*/  IMAD R35, R35, 0xf, RZ ;  /* 0x0000000f23237824 */ /* 0x000fe200078e02ff */
[-C--:B------:R-:W-:Y:S01]  /*0720*/  IADD3 R30, P5, PT, R37, R4.reuse, RZ ;  /* 0x00000004251e7210 */ /* 0x080fe20007fbe0ff */
[----:B------:R-:W5:Y:S01]  /*0730*/  LDG.E.U16 R6, desc[UR28][R6.64] ;  /* 0x0000001c06067981 */ /* 0x000f62000c1e1500 */
[----:B------:R-:W-:-:S02]  /*0740*/  IADD3 R32, P6, PT, R39, R4, RZ ;  /* 0x0000000427207210 */ /* 0x000fc40007fde0ff */
[-C--:B------:R-:W-:Y:S01]  /*0750*/  LEA.HI.X.SX32 R21, R21, R5.reuse, 0x1, P4 ;  /* 0x0000000515157211 */ /* 0x080fe200020f0eff */
[----:B------:R-:W5:Y:S01]  /*0760*/  LDG.E.U16 R12, desc[UR28][R12.64] ;  /* 0x0000001c0c0c7981 */ /* 0x000f62000c1e1500 */
[-C--:B------:R-:W-:Y:S02]  /*0770*/  LEA.HI.X.SX32 R23, R23, R5.reuse, 0x1, P0 ;  /* 0x0000000517177211 */ /* 0x080fe400000f0eff */
[----:B--2---:R-:W-:Y:S01]  /*0780*/  IADD3 R4, P4, PT, R41, R4, RZ ;  /* 0x0000000429047210 */ /* 0x004fe20007f9e0ff */
[----:B------:R-:W5:Y:S01]  /*0790*/  LDG.E.U16 R14, desc[UR28][R14.64] ;  /* 0x0000001c0e0e7981 */ /* 0x000f62000c1e1500 */
[-C--:B------:R-:W-:Y:S02]  /*07a0*/  LEA.HI.X.SX32 R25, R25, R5.reuse, 0x1, P3 ;  /* 0x0000000519197211 */ /* 0x080fe400018f0eff */
[-C--:B------:R-:W-:Y:S01]  /*07b0*/  LEA.HI.X.SX32 R27, R3, R5.reuse, 0x1, P2 ;  /* 0x00000005031b7211 */ /* 0x080fe200010f0eff */
[----:B------:R-:W5:Y:S01]  /*07c0*/  LDG.E.U16 R16, desc[UR28][R16.64] ;  /* 0x0000001c10107981 */ /* 0x000f62000c1e1500 */
[----:B------:R-:W-:-:S02]  /*07d0*/  LEA.HI.X.SX32 R29, R29, R5, 0x1, P1 ;  /* 0x000000051d1d7211 */ /* 0x000fc400008f0eff */
[-C--:B------:R-:W-:Y:S01]  /*07e0*/  LEA.HI.X.SX32 R31, R31, R5.reuse, 0x1, P5 ;  /* 0x000000051f1f7211 */ /* 0x080fe200028f0eff */
[----:B------:R-:W5:Y:S01]  /*07f0*/  LDG.E.U16 R18, desc[UR28][R18.64] ;  /* 0x0000001c12127981 */ /* 0x000f62000c1e1500 */
[-C--:B------:R-:W-:Y:S02]  /*0800*/  LEA.HI.X.SX32 R33, R33, R5.reuse, 0x1, P6 ;  /* 0x0000000521217211 */ /* 0x080fe400030f0eff */
[----:B------:R-:W-:Y:S01]  /*0810*/  LEA.HI.X.SX32 R5, R35, R5, 0x1, P4 ;  /* 0x0000000523057211 */ /* 0x000fe200020f0eff */
[----:B------:R-:W5:Y:S04]  /*0820*/  LDG.E.U16 R20, desc[UR28][R20.64] ;  /* 0x0000001c14147981 */ /* 0x000f68000c1e1500 */
[----:B------:R-:W5:Y:S04]  /*0830*/  LDG.E.U16 R22, desc[UR28][R22.64] ;  /* 0x0000001c16167981 */ /* 0x000f68000c1e1500 */
[----:B------:R-:W5:Y:S04]  /*0840*/  LDG.E.U16 R24, desc[UR28][R24.64] ;  /* 0x0000001c18187981 */ /* 0x000f68000c1e1500 */
[----:B------:R-:W5:Y:S04]  /*0850*/  LDG.E.U16 R26, desc[UR28][R26.64] ;  /* 0x0000001c1a1a7981 */ /* 0x000f68000c1e1500 */
[----:B------:R-:W5:Y:S04]  /*0860*/  LDG.E.U16 R28, desc[UR28][R28.64] ;  /* 0x0000001c1c1c7981 */ /* 0x000f68000c1e1500 */
[----:B------:R-:W5:Y:S04]  /*0870*/  LDG.E.U16 R30, desc[UR28][R30.64] ;  /* 0x0000001c1e1e7981 */ /* 0x000f68000c1e1500 */
[----:B------:R-:W5:Y:S04]  /*0880*/  LDG.E.U16 R32, desc[UR28][R32.64] ;  /* 0x0000001c20207981 */ /* 0x000f68000c1e1500 */
[----:B------:R-:W5:Y:S01]  /*0890*/  LDG.E.U16 R7, desc[UR28][R4.64] ;  /* 0x0000001c04077981 */ /* 0x000f62000c1e1500 */
[----:B------:R-:W-:-:S03]  /*08a0*/  SHF.R.U32.HI R3, RZ, 0x5, R2 ;  /* 0x00000005ff037819 */ /* 0x000fc60000011602 */
[----:B------:R2:W5:Y:S01]  /*08b0*/  LDG.E.U16 R8, desc[UR28][R8.64] ;  /* 0x0000001c08087981 */ /* 0x000562000c1e1500 */
[----:B------:R-:W-:Y:S02]  /*08c0*/  R2UR UR24, R3 ;  /* 0x00000000031872ca */ /* 0x000fe400000e0000 */
[----:B0-----:R-:W-:Y:S01]  /*08d0*/  R2UR UR10, R36 ;  /* 0x00000000240a72ca */ /* 0x001fe200000e0000 */
[----:B------:R0:W5:Y:S01]  /*08e0*/  LDG.E.U16 R10, desc[UR28][R10.64] ;  /* 0x0000001c0a0a7981 */ /* 0x000162000c1e1500 */
[C---:B------:R-:W-:Y:S01]  /*08f0*/  LOP3.LUT R36, R2.reuse, 0xc0, RZ, 0xc0, !PT ;  /* 0x000000c002247812 */ /* 0x040fe200078ec0ff */
[----:B--2---:R-:W-:-:S05]  /*0900*/  IMAD.SHL.U32 R9, R2, 0x2, RZ ;  /* 0x0000000202097824 */ /* 0x004fca00078e00ff */
[----:B------:R-:W-:-:S05]  /*0910*/  LOP3.LUT R3, R9, 0x7e, RZ, 0xc0, !PT ;  /* 0x0000007e09037812 */ /* 0x000fca00078ec0ff */
[----:B0-----:R-:W-:-:S05]  /*0920*/  IMAD R11, R36, 0x20, R3 ;  /* 0x00000020240b7824 */ /* 0x001fca00078e0203 */
[----:B------:R-:W-:Y:S01]  /*0930*/  LOP3.LUT R3, R11, 0x10, RZ, 0x3c, !PT ;  /* 0x000000100b037812 */ /* 0x000fe200078e3cff */
[----:B-1----:R-:W-:Y:S06]  /*0940*/  BRA.U UP0, `(.L_x_5) ;  /* 0x0000000100187547 */ /* 0x002fec000b800000 */
[----:B------:R-:W-:Y:S01]  /*0950*/  ELECT P0, URZ, PT ;  /* 0x0000000000ff782f */ /* 0x000fe20003800000 */
[----:B------:R-:W-:Y:S01]  /*0960*/  IMAD.MOV.U32 R4, RZ, RZ, 0x1 ;  /* 0x00000001ff047424 */ /* 0x000fe200078e00ff */
[----:B------:R-:W-:Y:S01]  /*0970*/  UMOV UR4, 0x40 ;  /* 0x0000004000047882 */ /* 0x000fe20000000000 */
[----:B------:R-:W-:Y:S01]  /*0980*/  UVIRTCOUNT.DEALLOC.SMPOOL 0x80 ;  /* 0x000000800000784c */ /* 0x000fe20000000000 */
[----:B------:R-:W-:-:S09]  /*0990*/  ULEA UR4, UR11, UR4, 0x18 ;  /* 0x000000040b047291 */ /* 0x000fd2000f8ec0ff */
[----:B------:R0:W-:Y:S03]  /*09a0*/  @P0 STS.U8 [UR4], R4 ;  /* 0x00000004ff000988 */ /* 0x0001e60008000004 */
.L_x_5:
[----:B------:R-:W1:Y:S01]  /*09b0*/  LDCU UR11, c[0x0][0x3c8] ;  /* 0x00007900ff0b77ac */ /* 0x000e620008000800 */
[----:B-----5:R-:W-:Y:S01]  /*09c0*/  STS.U16 [R11+UR9+0x400], R20 ;  /* 0x000400140b007988 */ /* 0x020fe20008000409 */
[----:B------:R-:W2:Y:S01]  /*09d0*/  LDC.64 R42, c[0x0][0x388] ;  /* 0x0000e200ff2a7b82 */ /* 0x000ea20000000a00 */
[C---:B------:R-:W-:Y:S01]  /*09e0*/  LOP3.LUT R5, R11.reuse, 0x20, RZ, 0x3c, !PT ;  /* 0x000000200b057812 */ /* 0x040fe200078e3cff */
[----:B------:R-:W-:Y:S01]  /*09f0*/  ULOP3.LUT UR16, UR24, 0x4, URZ, 0xc0, !UPT ;  /* 0x0000000418107892 */ /* 0x000fe2000f8ec0ff */
[----:B------:R3:W-:Y:S01]  /*0a00*/  STS.U16 [R11+UR9], R34 ;  /* 0x000000220b007988 */ /* 0x0007e20008000409 */
[C---:B------:R-:W-:Y:S01]  /*0a10*/  LOP3.LUT R13, R11.reuse, 0x30, RZ, 0x3c, !PT ;  /* 0x000000300b0d7812 */ /* 0x040fe200078e3cff */
[----:B------:R-:W-:Y:S01]  /*0a20*/  UIMAD UR4, UR8, UR6, URZ ;  /* 0x00000006080472a4 */ /* 0x000fe2000f8e02ff */
[C---:B------:R-:W-:Y:S01]  /*0a30*/  LOP3.LUT R15, R11.reuse, 0x40, RZ, 0x3c, !PT ;  /* 0x000000400b0f7812 */ /* 0x040fe200078e3cff */
[----:B------:R4:W-:Y:S01]  /*0a40*/  STS.U16 [R3+UR9+0x80], R6 ;  /* 0x0000800603007988 */ /* 0x0009e20008000409 */
[----:B------:R-:W0:Y:S01]  /*0a50*/  S2UR UR5, SR_CTAID.X ;  /* 0x00000000000579c3 */ /* 0x000e220000002500 */
[C---:B------:R-:W-:Y:S01]  /*0a60*/  LOP3.LUT R17, R11.reuse, 0x50, RZ, 0x3c, !PT ;  /* 0x000000500b117812 */ /* 0x040fe200078e3cff */
[----:B------:R-:W-:Y:S01]  /*0a70*/  USHF.L.U32 UR6, UR4, 0x1, URZ ;  /* 0x0000000104067899 */ /* 0x000fe200080006ff */
[----:B------:R1:W-:Y:S01]  /*0a80*/  STS.U16 [R3+UR9+0x480], R22 ;  /* 0x0004801603007988 */ /* 0x0003e20008000409 */
[C---:B------:R-:W-:Y:S01]  /*0a90*/  LOP3.LUT R19, R11.reuse, 0x60, RZ, 0x3c, !PT ;  /* 0x000000600b137812 */ /* 0x040fe200078e3cff */
[----:B------:R-:W0:Y:S01]  /*0aa0*/  LDCU UR25, c[0x0][0x3a8] ;  /* 0x00007500ff1977ac */ /* 0x000e220008000800 */
[----:B---3--:R-:W-:Y:S01]  /*0ab0*/  LOP3.LUT R11, R11, 0x70, RZ, 0x3c, !PT ;  /* 0x000000700b0b7812 */ /* 0x008fe200078e3cff */
[----:B------:R-:W-:Y:S01]  /*0ac0*/  STS.U16 [R5+UR9+0x100], R8 ;  /* 0x0001000805007988 */ /* 0x000fe20008000409 */
[C---:B------:R-:W-:Y:S01]  /*0ad0*/  LOP3.LUT P3, RZ, R2.reuse, 0xff, RZ, 0xc0, !PT ;  /* 0x000000ff02ff7812 */ /* 0x040fe2000786c0ff */
[----:B----4-:R-:W-:Y:S01]  /*0ae0*/  IMAD.U32 R6, RZ, RZ, UR7 ;  /* 0x00000007ff067e24 */ /* 0x010fe2000f8e00ff */
[----:B0-----:R-:W-:Y:S01]  /*0af0*/  SHF.R.U32.HI R4, RZ, 0x4, R2 ;  /* 0x00000004ff047819 */ /* 0x001fe20000011602 */
[----:B------:R0:W-:Y:S01]  /*0b00*/  STS.U16 [R5+UR9+0x500], R24 ;  /* 0x0005001805007988 */ /* 0x0001e20008000409 */
[----:B------:R-:W3:Y:S01]  /*0b10*/  LDC R40, c[0x0][0x3d8] ;  /* 0x0000f600ff287b82 */ /* 0x000ee20000000800 */
[----:B-1----:R-:W-:-:S02]  /*0b20*/  LOP3.LUT R3, R2, 0xf, RZ, 0xc0, !PT ;  /* 0x0000000f02037812 */ /* 0x002fc400078ec0ff */
[----:B------:R1:W-:Y:S03]  /*0b30*/  STS.U16 [R13+UR9+0x180], R10 ;  /* 0x0001800a0d007988 */ /* 0x0003e60008000409 */
[----:B------:R-:W-:Y:S01]  /*0b40*/  IMAD R3, R3, UR11, RZ ;  /* 0x0000000b03037c24 */ /* 0x000fe2000f8e02ff */
[----:B------:R-:W-:Y:S01]  /*0b50*/  USHF.L.U32 UR11, UR24, 0x15, URZ ;  /* 0x00000015180b7899 */ /* 0x000fe200080006ff */
[----:B------:R1:W-:Y:S01]  /*0b60*/  STS.U16 [R13+UR9+0x580], R26 ;  /* 0x0005801a0d007988 */ /* 0x0003e20008000409 */
[----:B------:R-:W-:Y:S01]  /*0b70*/  VOTEU.ALL UP1, P3 ;  /* 0x0000000000ff7886 */ /* 0x000fe20001820000 */
[----:B0-----:R-:W-:Y:S01]  /*0b80*/  IMAD.SHL.U32 R5, R3, 0x2, RZ ;  /* 0x0000000203057824 */ /* 0x001fe200078e00ff */
[----:B------:R-:W-:Y:S01]  /*0b90*/  ULOP3.LUT UR13, UR11, 0x600000, URZ, 0xc0, !UPT ;  /* 0x006000000b0d7892 */ /* 0x000fe2000f8ec0ff */
[----:B------:R1:W-:Y:S01]  /*0ba0*/  STS.U16 [R15+UR9+0x200], R12 ;  /* 0x0002000c0f007988 */ /* 0x0003e20008000409 */
[----:B------:R-:W-:Y:S01]  /*0bb0*/  VOTEU.ALL UP2, P3 ;  /* 0x0000000000ff7886 */ /* 0x000fe20001840000 */
[----:B------:R-:W0:Y:S01]  /*0bc0*/  LDC.64 R46, c[0x0][0x390] ;  /* 0x0000e400ff2e7b82 */ /* 0x000e220000000a00 */
[----:B------:R-:W-:Y:S01]  /*0bd0*/  ULEA UR12, UR16, UR13, 0x2 ;  /* 0x0000000d100c7291 */ /* 0x000fe2000f8e10ff */
[----:B------:R1:W-:Y:S01]  /*0be0*/  STS.U16 [R15+UR9+0x600], R28 ;  /* 0x0006001c0f007988 */ /* 0x0003e20008000409 */
[----:B--2---:R-:W-:Y:S01]  /*0bf0*/  IADD3 R42, P0, P1, R5, UR6, R42 ;  /* 0x00000006052a7c10 */ /* 0x004fe2000f91e02a */
[----:B------:R-:W-:Y:S01]  /*0c00*/  USHF.L.U32 UR6, UR5, 0x8, URZ ;  /* 0x0000000805067899 */ /* 0x000fe200080006ff */
[----:B------:R-:W-:Y:S01]  /*0c10*/  SGXT.U32 R5, R4, 0x4 ;  /* 0x000000040405781a */ /* 0x000fe20000000000 */
[----:B------:R-:W-:Y:S01]  /*0c20*/  UIADD3 UR12, UPT, UPT, UR10, UR12, URZ ;  /* 0x0000000c0a0c7290 */ /* 0x000fe2000fffe0ff */
[----:B------:R1:W-:Y:S01]  /*0c30*/  STS.U16 [R17+UR9+0x280], R14 ;  /* 0x0002800e11007988 */ /* 0x0003e20008000409 */
[----:B------:R-:W-:Y:S01]  /*0c40*/  UIMAD.WIDE UR4, UR4, 0x2, URZ ;  /* 0x00000002040478a5 */ /* 0x000fe2000f8e02ff */
[----:B------:R-:W-:Y:S01]  /*0c50*/  P2R R4, PR, RZ, 0x8 ;  /* 0x00000008ff047803 */ /* 0x000fe20000000000 */
[----:B------:R-:W-:Y:S01]  /*0c60*/  IMAD R5, R5, UR7, RZ ;  /* 0x0000000705057c24 */ /* 0x000fe2000f8e02ff */
[----:B------:R1:W-:Y:S01]  /*0c70*/  STS.U16 [R17+UR9+0x680], R30 ;  /* 0x0006801e11007988 */ /* 0x0003e20008000409 */
[----:B------:R-:W-:Y:S01]  /*0c80*/  IMAD.HI R4, R3, 0x2, RZ ;  /* 0x0000000203047827 */ /* 0x000fe200078e02ff */
[----:B------:R-:W-:-:S02]  /*0c90*/  UIADD3 UR30, UPT, UPT, UR6, 0x100, URZ ;  /* 0x00000100061e7890 */ /* 0x000fc4000fffe0ff */
[----:B------:R1:W-:Y:S01]  /*0ca0*/  STS.U16 [R19+UR9+0x300], R16 ;  /* 0x0003001013007988 */ /* 0x0003e20008000409 */
[----:B------:R-:W-:Y:S01]  /*0cb0*/  UMOV UR4, 0x1 ;  /* 0x0000000100047882 */ /* 0x000fe20000000000 */
[----:B------:R-:W-:Y:S01]  /*0cc0*/  IMAD R3, R6, 0x10, R5 ;  /* 0x0000001006037824 */ /* 0x000fe200078e0205 */
[----:B------:R-:W-:-:S04]  /*0cd0*/  @!UP1 UIADD3 UR14, UPT, UPT, -UR4, 0x100000, URZ ;  /* 0x00100000040e9890 */ /* 0x000fc8000fffe1ff */
[----:B------:R-:W-:Y:S02]  /*0ce0*/  @!UP1 USHF.L.U32 UR15, UR14, 0xb, URZ ;  /* 0x0000000b0e0f9899 */ /* 0x000fe400080006ff */
[----:B------:R-:W-:Y:S01]  /*0cf0*/  @!UP1 USHF.L.U32 UR14, UR14, 0x1, URZ ;  /* 0x000000010e0e9899 */ /* 0x000fe200080006ff */
[----:B------:R1:W-:Y:S01]  /*0d00*/  STS.U16 [R19+UR9+0x700], R32 ;  /* 0x0007002013007988 */ /* 0x0003e20008000409 */
[----:B------:R-:W-:Y:S02]  /*0d10*/  IADD3.X R4, PT, PT, R4, UR5, R43, P0, P1 ;  /* 0x0000000504047c10 */ /* 0x000fe400087e242b */
[----:B------:R-:W-:Y:S01]  /*0d20*/  ISETP.LT.AND P0, PT, RZ, UR30, PT ;  /* 0x0000001eff007c0c */ /* 0x000fe2000bf01270 */
[----:B------:R1:W-:Y:S01]  /*0d30*/  STS.U16 [R11+UR9+0x380], R18 ;  /* 0x000380120b007988 */ /* 0x0003e20008000409 */
[-C--:B------:R-:W-:Y:S02]  /*0d40*/  LEA R44, P1, R5, R42.reuse, 0x1 ;  /* 0x0000002a052c7211 */ /* 0x080fe400078208ff */
[----:B------:R-:W-:Y:S01]  /*0d50*/  LEA R42, P2, R3, R42, 0x1 ;  /* 0x0000002a032a7211 */ /* 0x000fe200078408ff */
[----:B------:R1:W-:Y:S01]  /*0d60*/  STS.U16 [R11+UR9+0x780], R7 ;  /* 0x000780070b007988 */ /* 0x0003e20008000409 */
[----:B------:R-:W-:-:S02]  /*0d70*/  LEA.HI.X.SX32 R45, R5, R4, 0x1, P1 ;  /* 0x00000004052d7211 */ /* 0x000fc400008f0eff */
[----:B------:R-:W-:Y:S01]  /*0d80*/  LEA.HI.X.SX32 R43, R3, R4, 0x1, P2 ;  /* 0x00000004032b7211 */ /* 0x000fe200010f0eff */
[----:B------:R-:W-:Y:S01]  /*0d90*/  STTM.x16 tmem[UR12], RZ ;  /* 0x000000ff000079ed */ /* 0x000fe2000824000c */
[----:B------:R-:W2:Y:S02]  /*0da0*/  FENCE.VIEW.ASYNC.T ;  /* 0x00000000000073c6 */ /* 0x000ea40000000200 */
[----:B--2---:R-:W-:Y:S01]  /*0db0*/  BAR.SYNC.DEFER_BLOCKING 0x0 ;  /* 0x0000000000007b1d */ /* 0x004fe20000010000 */
[----:B------:R-:W-:Y:S02]  /*0dc0*/  PRMT R4, RZ, 0x7610, R4 ;  /* 0x00007610ff047816 */ /* 0x000fe40000000004 */
[----:B------:R-:W-:-:S03]  /*0dd0*/  PRMT R6, RZ, 0x7610, R6 ;  /* 0x00007610ff067816 */ /* 0x000fc60000000006 */
[----:B------:R-:W2:Y:S02]  /*0de0*/  FENCE.VIEW.ASYNC.S ;  /* 0x00000000000073c6 */ /* 0x000ea40000000000 */
[----:B--2---:R2:W4:Y:S02]  /*0df0*/  @!UP2 SYNCS.EXCH.64 URZ, [UR9+0x2c00], UR14 ;  /* 0x002c000e09ffa5b2 */ /* 0x0045240008000100 */
[----:B----4-:R-:W-:Y:S01]  /*0e00*/  BAR.SYNC.DEFER_BLOCKING 0x0 ;  /* 0x0000000000007b1d */ /* 0x010fe20000010000 */
[----:B------:R-:W-:Y:S01]  /*0e10*/  SHF.R.S32.HI R3, RZ, 0x6, R2 ;  /* 0x00000006ff037819 */ /* 0x000fe20000011402 */
[----:B------:R-:W-:-:S04]  /*0e20*/  @!UP1 UIADD3 UR18, UPT, UPT, -UR4, 0x100000, URZ ;  /* 0x0010000004129890 */ /* 0x000fc8000fffe1ff */
[----:B------:R-:W-:Y:S02]  /*0e30*/  @!UP1 USHF.L.U32 UR19, UR18, 0xb, URZ ;  /* 0x0000000b12139899 */ /* 0x000fe400080006ff */
[----:B------:R-:W-:Y:S01]  /*0e40*/  @!UP1 USHF.L.U32 UR18, UR18, 0x1, URZ ;  /* 0x0000000112129899 */ /* 0x000fe200080006ff */
[----:B------:R-:W-:Y:S01]  /*0e50*/  ISETP.EQ.U32.AND P1, PT, RZ, UR24, P0 ;  /* 0x00000018ff007c0c */ /* 0x000fe20008722070 */
[----:B------:R-:W-:Y:S01]  /*0e60*/  UIADD3 UR11, UPT, UPT, UR10, 0x20, URZ ;  /* 0x000000200a0b7890 */ /* 0x000fe2000fffe0ff */
[----:B------:R-:W-:Y:S01]  /*0e70*/  VOTEU.ALL UP3, P3 ;  /* 0x0000000000ff7886 */ /* 0x000fe20001860000 */
[----:B------:R-:W-:Y:S01]  /*0e80*/  UIADD3 UR17, UPT, UPT, UR9, 0x2400, URZ ;  /* 0x0000240009117890 */ /* 0x000fe2000fffe0ff */
[----:B--2---:R-:W2:Y:S01]  /*0e90*/  LDCU.64 UR14, c[0x0][0x3d0] ;  /* 0x00007a00ff0e77ac */ /* 0x004ea20008000a00 */
[----:B------:R-:W4:Y:S04]  /*0ea0*/  @P0 LDG.E.U16 R4, desc[UR28][R44.64] ;  /* 0x0000001c2c040981 */ /* 0x000f28000c1e1500 */
[----:B------:R-:W2:Y:S01]  /*0eb0*/  @P0 LDG.E.U16 R6, desc[UR28][R42.64] ;  /* 0x0000001c2a060981 */ /* 0x000ea2000c1e1500 */
[----:B------:R-:W-:Y:S01]  /*0ec0*/  SGXT R3, R3, 0x1 ;  /* 0x000000010303781a */ /* 0x000fe20000000200 */
[----:B------:R-:W-:Y:S01]  /*0ed0*/  VOTEU.ALL UP2, P3 ;  /* 0x0000000000ff7886 */ /* 0x000fe20001840000 */
[----:B------:R-:W-:-:S04]  /*0ee0*/  @!UP1 UIADD3 UR4, UPT, UPT, -UR4, 0x100000, URZ ;  /* 0x0010000004049890 */ /* 0x000fc8000fffe1ff */
[----:B------:R-:W-:Y:S02]  /*0ef0*/  @!UP1 USHF.L.U32 UR5, UR4, 0xb, URZ ;  /* 0x0000000b04059899 */ /* 0x000fe400080006ff */
[----:B------:R-:W-:Y:S02]  /*0f00*/  @!UP1 USHF.L.U32 UR4, UR4, 0x1, URZ ;  /* 0x0000000104049899 */ /* 0x000fe400080006ff */
[----:B------:R-:W-:Y:S01]  /*0f10*/  UIADD3 UR13, UPT, UPT, UR13, UR11, URZ ;  /* 0x0000000b0d0d7290 */ /* 0x000fe2000fffe0ff */
[----:B------:R-:W-:Y:S01]  /*0f20*/  LOP3.LUT R8, R3, 0x90, RZ, 0xc0, !PT ;  /* 0x0000009003087812 */ /* 0x000fe200078ec0ff */
[----:B------:R1:W0:Y:S02]  /*0f30*/  @!UP2 SYNCS.EXCH.64 URZ, [UR9+0x2c08], UR18 ;  /* 0x002c081209ffa5b2 */ /* 0x0002240008000100 */
[----:B------:R-:W-:Y:S01]  /*0f40*/  ULEA UR13, UR16, UR13, 0x3 ;  /* 0x0000000d100d7291 */ /* 0x000fe2000f8e18ff */
[----:B------:R-:W-:Y:S02]  /*0f50*/  LOP3.LUT R3, R8, 0x17e, R9, 0x78, !PT ;  /* 0x0000017e08037812 */ /* 0x000fe400078e7809 */
[----:B------:R-:W-:-:S03]  /*0f60*/  LOP3.LUT R37, R2, 0x1f, RZ, 0xc0, !PT ;  /* 0x0000001f02257812 */ /* 0x000fc600078ec0ff */
[----:B----4-:R1:W-:Y:S04]  /*0f70*/  STS.U16 [R3+UR9+0x2000], R4 ;  /* 0x0020000403007988 */ /* 0x0103e80008000409 */
[----:B--2---:R1:W-:Y:S01]  /*0f80*/  STS.U16 [R3+UR9+0x2200], R6 ;  /* 0x0022000603007988 */ /* 0x0043e20008000409 */
[----:B0-----:R0:W-:Y:S06]  /*0f90*/  MEMBAR.ALL.CTA ;  /* 0x0000000000007992 */ /* 0x0011ec0000008000 */
[----:B0-----:R-:W-:Y:S04]  /*0fa0*/  FENCE.VIEW.ASYNC.S ;  /* 0x00000000000073c6 */ /* 0x001fe80000000000 */
[----:B------:R-:W0:Y:S02]  /*0fb0*/  FENCE.VIEW.ASYNC.S ;  /* 0x00000000000073c6 */ /* 0x000e240000000000 */
[----:B0-----:R1:W0:Y:S02]  /*0fc0*/  @!UP3 SYNCS.EXCH.64 URZ, [UR9+0x2400], UR4 ;  /* 0x0024000409ffb5b2 */ /* 0x0012240008000100 */
[----:B0-----:R-:W-:Y:S06]  /*0fd0*/  BAR.SYNC.DEFER_BLOCKING 0x0 ;  /* 0x0000000000007b1d */ /* 0x001fec0000010000 */
[----:B-1-3--:R-:W-:Y:S05]  /*0fe0*/  @!P1 BRA `(.L_x_6) ;  /* 0x00000000005c9947 */ /* 0x00afea0003800000 */
[----:B------:R-:W-:Y:S02]  /*0ff0*/  UIADD3 UR5, UPT, UPT, UR9, 0x2000, URZ ;  /* 0x0000200009057890 */ /* 0x000fe4000fffe0ff */
[----:B------:R-:W-:Y:S02]  /*1000*/  USHF.R.U32.HI UR4, URZ, 0x4, UR9 ;  /* 0x00000004ff047899 */ /* 0x000fe40008011609 */
[----:B------:R-:W-:Y:S02]  /*1010*/  USHF.R.U32.HI UR5, URZ, 0x4, UR5 ;  /* 0x00000004ff057899 */ /* 0x000fe40008011605 */
[----:B------:R-:W-:Y:S02]  /*1020*/  USGXT.U32 UR4, UR4, 0xe ;  /* 0x0000000e0404789a */ /* 0x000fe40008000000 */
[----:B------:R-:W-:Y:S01]  /*1030*/  USGXT.U32 UR18, UR5, 0xe ;  /* 0x0000000e0512789a */ /* 0x000fe20008000000 */
[----:B------:R-:W-:Y:S01]  /*1040*/  UMOV UR20, 0x800100 ;  /* 0x0080010000147882 */ /* 0x000fe20000000000 */
[----:B------:R-:W-:Y:S01]  /*1050*/  UMOV UR21, 0x40004040 ;  /* 0x4000404000157882 */ /* 0x000fe20000000000 */
[----:B------:R-:W-:Y:S01]  /*1060*/  UMOV UR5, URZ ;  /* 0x000000ff00057c82 */ /* 0x000fe20008000000 */
[----:B------:R-:W-:-:S02]  /*1070*/  ULOP3.LUT UR22, UR4, 0x800000, URZ, 0xfc, !UPT ;  /* 0x0080000004167892 */ /* 0x000fc4000f8efcff */
[----:B------:R-:W-:Y:S02]  /*1080*/  UIADD3 UR16, UPT, UPT, UR10, 0x40, URZ ;  /* 0x000000400a107890 */ /* 0x000fe4000fffe0ff */
[----:B------:R-:W-:Y:S01]  /*1090*/  UIADD3.64 UR20, UPT, UPT, UR4, UR20, URZ ;  /* 0x0000001404147297 */ /* 0x000fe2000fffe0ff */
[----:B------:R-:W-:Y:S01]  /*10a0*/  UMOV UR26, 0x0 ;  /* 0x00000000001a7882 */ /* 0x000fe20000000000 */
[----:B------:R-:W-:Y:S01]  /*10b0*/  UMOV UR27, 0x8088490 ;  /* 0x08088490001b7882 */ /* 0x000fe20000000000 */
[----:B------:R-:W-:Y:S01]  /*10c0*/  UMOV UR4, UR17 ;  /* 0x0000001100047c82 */ /* 0x000fe20008000000 */
[----:B------:R-:W-:Y:S01]  /*10d0*/  UMOV UR19, 0xc0004010 ;  /* 0xc000401000137882 */ /* 0x000fe20000000000 */
[----:B------:R-:W-:Y:S01]  /*10e0*/  UMOV UR23, 0x40004040 ;  /* 0x4000404000177882 */ /* 0x000fe20000000000 */
[----:B------:R-:W-:Y:S01]  /*10f0*/  UMOV UR32, 0x0 ;  /* 0x0000000000207882 */ /* 0x000fe20000000000 */
[----:B------:R-:W-:Y:S01]  /*1100*/  UMOV UR33, 0x8088490 ;  /* 0x0808849000217882 */ /* 0x000fe20000000000 */
[----:B------:R-:W-:Y:S01]  /*1110*/  UMOV UR4, UR4 ;  /* 0x0000000400047c82 */ /* 0x000fe20008000000 */
[----:B------:R0:W-:Y:S01]  /*1120*/  UTCHMMA gdesc[UR22], gdesc[UR18], tmem[UR11], tmem[UR26], idesc[UR27], !UPT ;  /* 0x00ff1a12160075ea */ /* 0x0001e2000f80000b */
[----:B------:R0:W-:Y:S01]  /*1130*/  UTCHMMA gdesc[UR20], gdesc[UR18], tmem[UR16], tmem[UR32], idesc[UR33], !UPT ;  /* 0x00ff2012140075ea */ /* 0x0001e2000f800010 */
[----:B------:R0:W-:Y:S01]  /*1140*/  UTCBAR [UR4], URZ ;  /* 0x000000ff040073e9 */ /* 0x0001e200080000ff */
[----:B------:R-:W-:Y:S01]  /*1150*/  NOP ;  /* 0x0000000000007918 */ /* 0x000fe20000000000 */
.L_x_6:
[----:B------:R-:W-:Y:S05]  /*1160*/  @!P0 BRA `(.L_x_7) ;  /* 0x0000000000088947 */ /* 0x000fea0003800000 */
[----:B------:R-:W1:Y:S02]  /*1170*/  SYNCS.PHASECHK.TRANS64.TRYWAIT P2, [UR9+0x2400], RZ ;  /* 0x002400ffff0075a7 */ /* 0x000e640008041109 */
[----:B-1----:R-:W-:Y:S05]  /*1180*/  @!P2 BRA `(.L_x_8) ;  /* 0x000000480060a947 */ /* 0x002fea0003800000 */
.L_x_7:
[----:B------:R-:W-:Y:S01]  /*1190*/  BAR.SYNC.DEFER_BLOCKING 0x0 ;  /* 0x0000000000007b1d */ /* 0x000fe20000010000 */
[----:B------:R-:W-:Y:S01]  /*11a0*/  SHF.R.U32.HI R39, RZ, 0x5, R2 ;  /* 0x00000005ff277819 */ /* 0x000fe20000011602 */
[----:B------:R-:W-:Y:S01]  /*11b0*/  UIMAD UR14, UR8, UR14, URZ ;  /* 0x0000000e080e72a4 */ /* 0x000fe2000f8e02ff */
[----:B------:R-:W-:Y:S01]  /*11c0*/  IMAD R38, R37, UR15, RZ ;  /* 0x0000000f25267c24 */ /* 0x000fe2000f8e02ff */
[----:B------:R-:W-:Y:S01]  /*11d0*/  LOP3.LUT P6, RZ, R2, 0xff, RZ, 0xc0, !PT ;  /* 0x000000ff02ff7812 */ /* 0x000fe200078cc0ff */
[----:B------:R-:W-:Y:S01]  /*11e0*/  UISETP.GT.AND UP2, UPT, UR6, -0x1, UPT ;  /* 0xffffffff0600788c */ /* 0x000fe2000bf44270 */
[----:B------:R-:W-:Y:S01]  /*11f0*/  SGXT.U32 R37, R39, 0x3 ;  /* 0x000000032725781a */ /* 0x000fe20000000000 */
[----:B0-----:R-:W-:Y:S01]  /*1200*/  USHF.L.U32 UR16, UR14, 0x1, URZ ;  /* 0x000000010e107899 */ /* 0x001fe200080006ff */
[----:B------:R-:W0:Y:S01]  /*1210*/  LDTM.x32 R4, tmem[UR13] ;  /* 0x0000000d000479ee */ /* 0x000e2200082c0000 */
[----:B------:R-:W-:Y:S01]  /*1220*/  IMAD.SHL.U32 R39, R38, 0x2, RZ ;  /* 0x0000000226277824 */ /* 0x000fe200078e00ff */
[----:B------:R-:W-:Y:S01]  /*1230*/  UIMAD.WIDE UR4, UR14, 0x2, URZ ;  /* 0x000000020e0478a5 */ /* 0x000fe2000f8e02ff */
[----:B------:R-:W-:Y:S01]  /*1240*/  IMAD R37, R37, R40, RZ ;  /* 0x0000002825257224 */ /* 0x000fe200078e02ff */
[----:B------:R-:W-:Y:S01]  /*1250*/  ISETP.GT.AND P5, PT, R0, 0x2, PT ;  /* 0x000000020000780c */ /* 0x000fe20003fa4270 */
[----:B------:R-:W-:Y:S01]  /*1260*/  IMAD.HI R38, R38, 0x2, RZ ;  /* 0x0000000226267827 */ /* 0x000fe200078e02ff */
[----:B------:R-:W-:-:S02]  /*1270*/  IADD3 R46, P2, P3, R39, UR16, R46 ;  /* 0x00000010272e7c10 */ /* 0x000fc4000fb5e02e */
[----:B------:R-:W-:Y:S02]  /*1280*/  LEA R39, R40, R37, 0x3 ;  /* 0x0000002528277211 */ /* 0x000fe400078e18ff */
[----:B------:R-:W-:Y:S02]  /*1290*/  IADD3.X R48, PT, PT, R38, UR5, R47, P2, P3 ;  /* 0x0000000526307c10 */ /* 0x000fe400097e642f */
[-C--:B------:R-:W-:Y:S02]  /*12a0*/  LEA R40, P2, R37, R46.reuse, 0x1 ;  /* 0x0000002e25287211 */ /* 0x080fe400078408ff */
[----:B------:R-:W-:Y:S02]  /*12b0*/  LEA R38, P3, R39, R46, 0x1 ;  /* 0x0000002e27267211 */ /* 0x000fe400078608ff */
[-C--:B------:R-:W-:Y:S01]  /*12c0*/  LEA.HI.X.SX32 R41, R37, R48.reuse, 0x1, P2 ;  /* 0x0000003025297211 */ /* 0x080fe200010f0eff */
[----:B------:R-:W1:Y:S01]  /*12d0*/  @!P6 SYNCS.CCTL.IV [UR9+0x2400] ;  /* 0x00240000ff00e9b1 */ /* 0x000e620008000009 */
[----:B------:R-:W-:Y:S01]  /*12e0*/  LEA.HI.X.SX32 R39, R39, R48, 0x1, P3 ;  /* 0x0000003027277211 */ /* 0x000fe200018f0eff */
[----:B------:R-:W-:Y:S01]  /*12f0*/  NOP ;  /* 0x0000000000007918 */ /* 0x000fe20000000000 */
[----:B------:R-:W-:-:S02]  /*1300*/  ISETP.GT.AND P3, PT, R0, 0x1, PT ;  /* 0x000000010000780c */ /* 0x000fc40003f64270 */
[----:B------:R-:W-:Y:S01]  /*1310*/  ISETP.GT.AND P2, PT, R0, RZ, PT ;  /* 0x000000ff0000720c */ /* 0x000fe20003f44270 */
[----:B0-----:R-:W-:Y:S01]  /*1320*/  FMUL R37, R21, UR25 ;  /* 0x0000001915257c20 */ /* 0x001fe20008400000 */
[----:B------:R-:W-:Y:S01]  /*1330*/  FMUL R46, R23, UR25 ;  /* 0x00000019172e7c20 */ /* 0x000fe20008400000 */
[----:B------:R-:W-:Y:S01]  /*1340*/  PRMT R21, RZ, 0x7610, R21 ;  /* 0x00007610ff157816 */ /* 0x000fe20000000015 */
[----:B------:R-:W-:Y:S01]  /*1350*/  FMUL R6, R6, UR25 ;  /* 0x0000001906067c20 */ /* 0x000fe20008400000 */
[----:B------:R-:W-:Y:S01]  /*1360*/  PRMT R23, RZ, 0x7610, R23 ;  /* 0x00007610ff177816 */ /* 0x000fe20000000017 */
[----:B------:R-:W-:Y:S01]  /*1370*/  FMUL R10, R10, UR25 ;  /* 0x000000190a0a7c20 */ /* 0x000fe20008400000 */
[----:B------:R-:W-:Y:S01]  /*1380*/  FMUL R5, R5, UR25 ;  /* 0x0000001905057c20 */ /* 0x000fe20008400000 */
[----:B------:R-:W-:Y:S01]  /*1390*/  FMUL R4, R4, UR25 ;  /* 0x0000001904047c20 */ /* 0x000fe20008400000 */
[----:B------:R0:W5:Y:S01]  /*13a0*/  @P0 LDG.E.U16 R21, desc[UR28][R40.64] ;  /* 0x0000001c28150981 */ /* 0x000162000c1e1500 */
[----:B------:R-:W-:Y:S01]  /*13b0*/  FSEL R49, R6, -INF , P3 ;  /* 0xff80000006317808 */ /* 0x000fe20001800000 */
[----:B------:R-:W-:Y:S01]  /*13c0*/  FMUL R7, R7, UR25 ;  /* 0x0000001907077c20 */ /* 0x000fe20008400000 */
[----:B------:R-:W-:Y:S01]  /*13d0*/  FMUL R8, R8, UR25 ;  /* 0x0000001908087c20 */ /* 0x000fe20008400000 */
[----:B------:R0:W5:Y:S01]  /*13e0*/  @P0 LDG.E.U16 R23, desc[UR28][R38.64] ;  /* 0x0000001c26170981 */ /* 0x000162000c1e1500 */
[C---:B------:R-:W-:Y:S01]  /*13f0*/  ISETP.GT.AND P3, PT, R0.reuse, 0x5, PT ;  /* 0x000000050000780c */ /* 0x040fe20003f64270 */
[----:B------:R-:W-:Y:S01]  /*1400*/  FMUL R9, R9, UR25 ;  /* 0x0000001909097c20 */ /* 0x000fe20008400000 */
[----:B------:R-:W-:Y:S01]  /*1410*/  ISETP.GT.AND P4, PT, R0, 0x3, PT ;  /* 0x000000030000780c */ /* 0x000fe20003f84270 */
[----:B------:R-:W-:Y:S01]  /*1420*/  FMUL R11, R11, UR25 ;  /* 0x000000190b0b7c20 */ /* 0x000fe20008400000 */
[----:B------:R-:W-:Y:S01]  /*1430*/  FSEL R52, R10, -INF , P3 ;  /* 0xff8000000a347808 */ /* 0x000fe20001800000 */
[----:B------:R-:W-:Y:S01]  /*1440*/  FMUL R12, R12, UR25 ;  /* 0x000000190c0c7c20 */ /* 0x000fe20008400000 */
[----:B------:R-:W-:Y:S01]  /*1450*/  PLOP3.LUT P3, PT, PT, PT, UP2, 0x80, 0x8 ;  /* 0x000000000008781c */ /* 0x000fe20003f6f028 */
[----:B------:R-:W-:Y:S01]  /*1460*/  FMUL R13, R13, UR25 ;  /* 0x000000190d0d7c20 */ /* 0x000fe20008400000 */
[----:B------:R-:W-:Y:S01]  /*1470*/  FSEL R48, R5, -INF , P2 ;  /* 0xff80000005307808 */ /* 0x000fe20001000000 */
[----:B------:R-:W-:Y:S01]  /*1480*/  FMUL R14, R14, UR25 ;  /* 0x000000190e0e7c20 */ /* 0x000fe20008400000 */
[----:B------:R-:W-:Y:S01]  /*1490*/  FSEL R47, R4, -INF , P3 ;  /* 0xff800000042f7808 */ /* 0x000fe20001800000 */
[----:B------:R-:W-:Y:S01]  /*14a0*/  FMUL R15, R15, UR25 ;  /* 0x000000190f0f7c20 */ /* 0x000fe20008400000 */
[----:B------:R-:W-:Y:S01]  /*14b0*/  ISETP.GT.AND P2, PT, R0, 0x4, PT ;  /* 0x000000040000780c */ /* 0x000fe20003f44270 */
[----:B------:R-:W-:Y:S01]  /*14c0*/  FMUL R16, R16, UR25 ;  /* 0x0000001910107c20 */ /* 0x000fe20008400000 */
[----:B------:R-:W-:Y:S01]  /*14d0*/  FSEL R51, R7, -INF , P5 ;  /* 0xff80000007337808 */ /* 0x000fe20002800000 */
[----:B------:R-:W-:Y:S01]  /*14e0*/  FMUL R17, R17, UR25 ;  /* 0x0000001911117c20 */ /* 0x000fe20008400000 */
[----:B------:R-:W-:Y:S01]  /*14f0*/  FSEL R50, R8, -INF , P4 ;  /* 0xff80000008327808 */ /* 0x000fe20002000000 */
[----:B------:R-:W-:Y:S01]  /*1500*/  FMUL R18, R18, UR25 ;  /* 0x0000001912127c20 */ /* 0x000fe20008400000 */
[----:B------:R-:W-:Y:S01]  /*1510*/  FMNMX3 R4, R47, R48, R49, !PT ;  /* 0x000000302f047276 */ /* 0x000fe20007800031 */
[----:B------:R-:W-:Y:S01]  /*1520*/  FMUL R19, R19, UR25 ;  /* 0x0000001913137c20 */ /* 0x000fe20008400000 */
[----:B------:R-:W-:Y:S01]  /*1530*/  ISETP.GT.AND P5, PT, R0, 0x6, PT ;  /* 0x000000060000780c */ /* 0x000fe20003fa4270 */
[----:B------:R-:W-:Y:S01]  /*1540*/  FMUL R20, R20, UR25 ;  /* 0x0000001914147c20 */ /* 0x000fe20008400000 */
[----:B------:R-:W-:Y:S01]  /*1550*/  ISETP.GT.AND P4, PT, R0, 0x7, PT ;  /* 0x000000070000780c */ /* 0x000fe20003f84270 */
[----:B------:R-:W-:Y:S01]  /*1560*/  FMUL R22, R22, UR25 ;  /* 0x0000001916167c20 */ /* 0x000fe20008400000 */
[----:B------:R-:W-:Y:S01]  /*1570*/  FSEL R53, R9, -INF , P2 ;  /* 0xff80000009357808 */ /* 0x000fe20001000000 */
[----:B------:R-:W-:Y:S01]  /*1580*/  FMUL R24, R24, UR25 ;  /* 0x0000001918187c20 */ /* 0x000fe20008400000 */
[----:B------:R-:W-:Y:S01]  /*1590*/  FMNMX3 R4, R4, R51, R50, !PT ;  /* 0x0000003304047276 */ /* 0x000fe20007800032 */
[----:B------:R-:W-:Y:S01]  /*15a0*/  FMUL R25, R25, UR25 ;  /* 0x0000001919197c20 */ /* 0x000fe20008400000 */
[----:B------:R-:W-:Y:S01]  /*15b0*/  FSEL R55, R11, -INF , P5 ;  /* 0xff8000000b377808 */ /* 0x000fe20002800000 */
[----:B------:R-:W-:Y:S01]  /*15c0*/  FMUL R26, R26, UR25 ;  /* 0x000000191a1a7c20 */ /* 0x000fe20008400000 */
[C---:B------:R-:W-:Y:S01]  /*15d0*/  ISETP.GT.AND P2, PT, R0.reuse, 0x8, PT ;  /* 0x000000080000780c */ /* 0x040fe20003f44270 */
[----:B------:R-:W-:Y:S01]  /*15e0*/  FMUL R27, R27, UR25 ;  /* 0x000000191b1b7c20 */ /* 0x000fe20008400000 */
[----:B------:R-:W-:Y:S01]  /*15f0*/  ISETP.GT.AND P5, PT, R0, 0x9, PT ;  /* 0x000000090000780c */ /* 0x000fe20003fa4270 */
[----:B------:R-:W-:Y:S01]  /*1600*/  FMUL R28, R28, UR25 ;  /* 0x000000191c1c7c20 */ /* 0x000fe20008400000 */
[----:B------:R-:W-:Y:S01]  /*1610*/  FSEL R54, R12, -INF , P4 ;  /* 0xff8000000c367808 */ /* 0x000fe20002000000 */
[----:B------:R-:W-:Y:S01]  /*1620*/  FMUL R29, R29, UR25 ;  /* 0x000000191d1d7c20 */ /* 0x000fe20008400000 */
[----:B------:R-:W-:Y:S01]  /*1630*/  FMNMX3 R4, R4, R53, R52, !PT ;  /* 0x0000003504047276 */ /* 0x000fe20007800034 */
[----:B------:R-:W-:Y:S01]  /*1640*/  FMUL R30, R30, UR25 ;  /* 0x000000191e1e7c20 */ /* 0x000fe20008400000 */
[----:B------:R-:W-:Y:S01]  /*1650*/  ISETP.GT.AND P4, PT, R0, 0xa, PT ;  /* 0x0000000a0000780c */ /* 0x000fe20003f84270 */
[----:B------:R-:W-:Y:S01]  /*1660*/  FMUL R31, R31, UR25 ;  /* 0x000000191f1f7c20 */ /* 0x000fe20008400000 */
[----:B------:R-:W-:Y:S01]  /*1670*/  FSEL R57, R13, -INF , P2 ;  /* 0xff8000000d397808 */ /* 0x000fe20001000000 */
[----:B------:R-:W-:Y:S01]  /*1680*/  FMUL R32, R32, UR25 ;  /* 0x0000001920207c20 */ /* 0x000fe20008400000 */
[----:B------:R-:W-:Y:S01]  /*1690*/  ISETP.GT.AND P3, PT, R0, 0xb, PT ;  /* 0x0000000b0000780c */ /* 0x000fe20003f64270 */
[----:B------:R-:W-:Y:S01]  /*16a0*/  FMUL R33, R33, UR25 ;  /* 0x0000001921217c20 */ /* 0x000fe20008400000 */
[----:B------:R-:W-:Y:S01]  /*16b0*/  FSEL R56, R14, -INF , P5 ;  /* 0xff8000000e387808 */ /* 0x000fe20002800000 */
[----:B------:R-:W-:Y:S01]  /*16c0*/  FMUL R34, R34, UR25 ;  /* 0x0000001922227c20 */ /* 0x000fe20008400000 */
[----:B------:R-:W-:Y:S01]  /*16d0*/  FMNMX3 R4, R4, R55, R54, !PT ;  /* 0x0000003704047276 */ /* 0x000fe20007800036 */
[----:B------:R-:W-:Y:S01]  /*16e0*/  FMUL R35, R35, UR25 ;  /* 0x0000001923237c20 */ /* 0x000fe20008400000 */
[----:B------:R-:W-:-:S02]  /*16f0*/  ISETP.GT.AND P2, PT, R0, 0xc, PT ;  /* 0x0000000c0000780c */ /* 0x000fc40003f44270 */
[----:B------:R-:W-:Y:S02]  /*1700*/  ISETP.GT.AND P5, PT, R0, 0xd, PT ;  /* 0x0000000d0000780c */ /* 0x000fe40003fa4270 */
[----:B------:R-:W-:Y:S02]  /*1710*/  FSEL R59, R15, -INF , P4 ;  /* 0xff8000000f3b7808 */ /* 0x000fe40002000000 */
[----:B------:R-:W-:Y:S02]  /*1720*/  FSEL R58, R16, -INF , P3 ;  /* 0xff800000103a7808 */ /* 0x000fe40001800000 */
[----:B------:R-:W-:Y:S02]  /*1730*/  FMNMX3 R4, R4, R57, R56, !PT ;  /* 0x0000003904047276 */ /* 0x000fe40007800038 */
[C---:B------:R-:W-:Y:S02]  /*1740*/  ISETP.GT.AND P4, PT, R0.reuse, 0xe, PT ;  /* 0x0000000e0000780c */ /* 0x040fe40003f84270 */
[----:B------:R-:W-:-:S02]  /*1750*/  ISETP.GT.AND P3, PT, R0, 0xf, PT ;  /* 0x0000000f0000780c */ /* 0x000fc40003f64270 */
[----:B------:R-:W-:Y:S02]  /*1760*/  FSEL R61, R17, -INF , P2 ;  /* 0xff800000113d7808 */ /* 0x000fe40001000000 */
[----:B------:R-:W-:Y:S02]  /*1770*/  FSEL R60, R18, -INF , P5 ;  /* 0xff800000123c7808 */ /* 0x000fe40002800000 */
[----:B------:R-:W-:Y:S02]  /*1780*/  FMNMX3 R4, R4, R59, R58, !PT ;  /* 0x0000003b04047276 */ /* 0x000fe4000780003a */
[C---:B------:R-:W-:Y:S02]  /*1790*/  ISETP.GT.AND P2, PT, R0.reuse, 0x10, PT ;  /* 0x000000100000780c */ /* 0x040fe40003f44270 */
[----:B------:R-:W-:Y:S02]  /*17a0*/  ISETP.GT.AND P5, PT, R0, 0x11, PT ;  /* 0x000000110000780c */ /* 0x000fe40003fa4270 */
[----:B------:R-:W-:-:S02]  /*17b0*/  FSEL R63, R19, -INF , P4 ;  /* 0xff800000133f7808 */ /* 0x000fc40002000000 */
[----:B------:R-:W-:Y:S02]  /*17c0*/  FSEL R62, R20, -INF , P3 ;  /* 0xff800000143e7808 */ /* 0x000fe40001800000 */
[----:B------:R-:W-:Y:S02]  /*17d0*/  FMNMX3 R4, R4, R61, R60, !PT ;  /* 0x0000003d04047276 */ /* 0x000fe4000780003c */
[C---:B------:R-:W-:Y:S02]  /*17e0*/  ISETP.GT.AND P4, PT, R0.reuse, 0x12, PT ;  /* 0x000000120000780c */ /* 0x040fe40003f84270 */
[----:B------:R-:W-:Y:S02]  /*17f0*/  ISETP.GT.AND P3, PT, R0, 0x13, PT ;  /* 0x000000130000780c */ /* 0x000fe40003f64270 */
[----:B------:R-:W-:Y:S02]  /*1800*/  FSEL R65, R37, -INF , P2 ;  /* 0xff80000025417808 */ /* 0x000fe40001000000 */
[----:B------:R-:W-:-:S02]  /*1810*/  FSEL R64, R22, -INF , P5 ;  /* 0xff80000016407808 */ /* 0x000fc40002800000 */
[----:B------:R-:W-:Y:S02]  /*1820*/  FMNMX3 R4, R4, R63, R62, !PT ;  /* 0x0000003f04047276 */ /* 0x000fe4000780003e */
[C---:B------:R-:W-:Y:S02]  /*1830*/  ISETP.GT.AND P2, PT, R0.reuse, 0x14, PT ;  /* 0x000000140000780c */ /* 0x040fe40003f44270 */
[----:B------:R-:W-:Y:S02]  /*1840*/  ISETP.GT.AND P5, PT, R0, 0x15, PT ;  /* 0x000000150000780c */ /* 0x000fe40003fa4270 */
[----:B------:R-:W-:Y:S02]  /*1850*/  FSEL R66, R46, -INF , P4 ;  /* 0xff8000002e427808 */ /* 0x000fe40002000000 */
[----:B------:R-:W-:Y:S02]  /*1860*/  FSEL R17, R24, -INF , P3 ;  /* 0xff80000018117808 */ /* 0x000fe40001800000 */
[----:B------:R-:W-:-:S02]  /*1870*/  FMNMX3 R4, R4, R65, R64, !PT ;  /* 0x0000004104047276 */ /* 0x000fc40007800040 */
[C---:B------:R-:W-:Y:S02]  /*1880*/  ISETP.GT.AND P4, PT, R0.reuse, 0x16, PT ;  /* 0x000000160000780c */ /* 0x040fe40003f84270 */
[----:B------:R-:W-:Y:S02]  /*1890*/  ISETP.GT.AND P3, PT, R0, 0x17, PT ;  /* 0x000000170000780c */ /* 0x000fe40003f64270 */
[----:B------:R-:W-:Y:S02]  /*18a0*/  FSEL R14, R25, -INF , P2 ;  /* 0xff800000190e7808 */ /* 0x000fe40001000000 */
[----:B------:R-:W-:Y:S02]  /*18b0*/  FSEL R15, R26, -INF , P5 ;  /* 0xff8000001a0f7808 */ /* 0x000fe40002800000 */
[----:B------:R-:W-:Y:S02]  /*18c0*/  FMNMX3 R4, R4, R66, R17, !PT ;  /* 0x0000004204047276 */ /* 0x000fe40007800011 */
        /* <DEDUP_REMOVED lines=15> */
[----:B------:R-:W-:Y:S02]  /*19c0*/  ISETP.GT.AND P3, PT, R0, 0x1e, PT ;  /* 0x0000001e0000780c */ /* 0x000fe40003f64270 */
[----:B------:R-:W-:Y:S02]  /*19d0*/  FSEL R6, R33, -INF , P2 ;  /* 0xff80000021067808 */ /* 0x000fe40001000000 */
[----:B------:R-:W-:Y:S02]  /*19e0*/  FSEL R9, R34, -INF , P5 ;  /* 0xff80000022097808 */ /* 0x000fe40002800000 */
[----:B------:R-:W-:-:S02]  /*19f0*/  FMNMX3 R8, R8, R7, R4, !PT ;  /* 0x0000000708087276 */ /* 0x000fc40007800004 */
[----:B------:R-:W-:Y:S02]  /*1a00*/  FSEL R11, R35, -INF , P3 ;  /* 0xff800000230b7808 */ /* 0x000fe40001800000 */
[----:B------:R-:W-:-:S04]  /*1a10*/  FMNMX3 R8, R8, R6, R9, !PT ;  /* 0x0000000608087276 */ /* 0x000fc80007800009 */
[----:B------:R-:W-:-:S05]  /*1a20*/  FMNMX3 R46, R8, -INF , R11, !PT ;  /* 0xff800000082e7876 */ /* 0x000fca000780000b */
[--C-:B------:R-:W-:Y:S01]  /*1a30*/  FADD R47, R47, -R46.reuse ;  /* 0x8000002e2f2f7221 */ /* 0x100fe20000000000 */
[--C-:B------:R-:W-:Y:S01]  /*1a40*/  FADD R48, R48, -R46.reuse ;  /* 0x8000002e30307221 */ /* 0x100fe20000000000 */
[--C-:B------:R-:W-:Y:S02]  /*1a50*/  FADD R49, R49, -R46.reuse ;  /* 0x8000002e31317221 */ /* 0x100fe40000000000 */
[----:B------:R-:W-:Y:S01]  /*1a60*/  FMUL R8, R47, 1.4426950216293334961 ;  /* 0x3fb8aa3b2f087820 */ /* 0x000fe20000400000 */
[----:B------:R-:W-:Y:S01]  /*1a70*/  FMUL R19, R48, 1.4426950216293334961 ;  /* 0x3fb8aa3b30137820 */ /* 0x000fe20000400000 */
[----:B------:R-:W-:Y:S01]  /*1a80*/  FMUL R16, R49, 1.4426950216293334961 ;  /* 0x3fb8aa3b31107820 */ /* 0x000fe20000400000 */
[--C-:B------:R-:W-:Y:S01]  /*1a90*/  FADD R51, R51, -R46.reuse ;  /* 0x8000002e33337221 */ /* 0x100fe20000000000 */
[----:B------:R-:W-:Y:S02]  /*1aa0*/  FADD R50, R50, -R46 ;  /* 0x8000002e32327221 */ /* 0x000fe40000000000 */
[----:B------:R-:W-:Y:S01]  /*1ab0*/  MUFU.EX2 R8, R8 ;  /* 0x0000000800087308 */ /* 0x000fe20000000800 */
[----:B------:R-:W-:Y:S01]  /*1ac0*/  FMUL R25, R51, 1.4426950216293334961 ;  /* 0x3fb8aa3b33197820 */ /* 0x000fe20000400000 */
[----:B------:R-:W-:-:S06]  /*1ad0*/  FMUL R18, R50, 1.4426950216293334961 ;  /* 0x3fb8aa3b32127820 */ /* 0x000fcc0000400000 */
[----:B------:R-:W2:Y:S01]  /*1ae0*/  MUFU.EX2 R19, R19 ;  /* 0x0000001300137308 */ /* 0x000ea20000000800 */
[--C-:B------:R-:W-:Y:S01]  /*1af0*/  FADD R53, R53, -R46.reuse ;  /* 0x8000002e35357221 */ /* 0x100fe20000000000 */
[----:B------:R-:W-:-:S06]  /*1b00*/  FADD R52, R52, -R46 ;  /* 0x8000002e34347221 */ /* 0x000fcc0000000000 */
[----:B------:R-:W3:Y:S01]  /*1b10*/  MUFU.EX2 R16, R16 ;  /* 0x0000001000107308 */ /* 0x000ee20000000800 */
[----:B------:R-:W-:Y:S01]  /*1b20*/  FMUL R27, R53, 1.4426950216293334961 ;  /* 0x3fb8aa3b351b7820 */ /* 0x000fe20000400000 */
[----:B------:R-:W-:-:S06]  /*1b30*/  FMUL R20, R52, 1.4426950216293334961 ;  /* 0x3fb8aa3b34147820 */ /* 0x000fcc0000400000 */
[----:B------:R-:W4:Y:S01]  /*1b40*/  MUFU.EX2 R25, R25 ;  /* 0x0000001900197308 */ /* 0x000f220000000800 */
[----:B------:R-:W-:Y:S01]  /*1b50*/  FADD R55, R55, -R46 ;  /* 0x8000002e37377221 */ /* 0x000fe20000000000 */
[----:B--2---:R-:W-:-:S06]  /*1b60*/  FADD R49, R8, R19 ;  /* 0x0000001308317221 */ /* 0x004fcc0000000000 */
[----:B------:R-:W2:Y:S01]  /*1b70*/  MUFU.EX2 R18, R18 ;  /* 0x0000001200127308 */ /* 0x000ea20000000800 */
[----:B------:R-:W-:Y:S01]  /*1b80*/  FMUL R29, R55, 1.4426950216293334961 ;  /* 0x3fb8aa3b371d7820 */ /* 0x000fe20000400000 */
[----:B------:R-:W-:Y:S01]  /*1b90*/  FADD R54, R54, -R46 ;  /* 0x8000002e36367221 */ /* 0x000fe20000000000 */
[----:B---3--:R-:W-:-:S05]  /*1ba0*/  FADD R34, R16, R49 ;  /* 0x0000003110227221 */ /* 0x008fca0000000000 */
[----:B------:R-:W3:Y:S01]  /*1bb0*/  MUFU.EX2 R27, R27 ;  /* 0x0000001b001b7308 */ /* 0x000ee20000000800 */
[----:B------:R-:W-:Y:S01]  /*1bc0*/  FMUL R22, R54, 1.4426950216293334961 ;  /* 0x3fb8aa3b36167820 */ /* 0x000fe20000400000 */
[----:B------:R-:W-:Y:S01]  /*1bd0*/  FADD R57, R57, -R46 ;  /* 0x8000002e39397221 */ /* 0x000fe20000000000 */
[----:B----4-:R-:W-:-:S05]  /*1be0*/  FADD R49, R25, R34 ;  /* 0x0000002219317221 */ /* 0x010fca0000000000 */
[----:B------:R-:W4:Y:S01]  /*1bf0*/  MUFU.EX2 R20, R20 ;  /* 0x0000001400147308 */ /* 0x000f220000000800 */
[----:B------:R-:W-:Y:S01]  /*1c00*/  FMUL R31, R57, 1.4426950216293334961 ;  /* 0x3fb8aa3b391f7820 */ /* 0x000fe20000400000 */
[--C-:B------:R-:W-:Y:S01]  /*1c10*/  FADD R56, R56, -R46.reuse ;  /* 0x8000002e38387221 */ /* 0x100fe20000000000 */
[----:B------:R-:W-:-:S05]  /*1c20*/  FADD R14, R14, -R46 ;  /* 0x8000002e0e0e7221 */ /* 0x000fca0000000000 */
[----:B------:R-:W0:Y:S01]  /*1c30*/  MUFU.EX2 R29, R29 ;  /* 0x0000001d001d7308 */ /* 0x000e220000000800 */
[----:B--2---:R-:W-:Y:S01]  /*1c40*/  FADD R34, R18, R49 ;  /* 0x0000003112227221 */ /* 0x004fe20000000000 */
[----:B------:R-:W-:Y:S01]  /*1c50*/  FMUL R24, R56, 1.4426950216293334961 ;  /* 0x3fb8aa3b38187820 */ /* 0x000fe20000400000 */
[----:B------:R-:W-:Y:S01]  /*1c60*/  FADD R59, R59, -R46 ;  /* 0x8000002e3b3b7221 */ /* 0x000fe20000000000 */
[----:B------:R-:W-:-:S04]  /*1c70*/  FMUL R14, R14, 1.4426950216293334961 ;  /* 0x3fb8aa3b0e0e7820 */ /* 0x000fc80000400000 */
[----:B------:R-:W2:Y:S01]  /*1c80*/  MUFU.EX2 R22, R22 ;  /* 0x0000001600167308 */ /* 0x000ea20000000800 */
[----:B---3--:R-:W-:Y:S01]  /*1c90*/  FADD R49, R27, R34 ;  /* 0x000000221b317221 */ /* 0x008fe20000000000 */
[----:B------:R-:W-:Y:S01]  /*1ca0*/  FMUL R33, R59, 1.4426950216293334961 ;  /* 0x3fb8aa3b3b217820 */ /* 0x000fe20000400000 */
[----:B------:R-:W-:-:S05]  /*1cb0*/  FADD R58, R58, -R46 ;  /* 0x8000002e3a3a7221 */ /* 0x000fca0000000000 */
[----:B------:R-:W3:Y:S01]  /*1cc0*/  MUFU.EX2 R31, R31 ;  /* 0x0000001f001f7308 */ /* 0x000ee20000000800 */
[----:B------:R-:W-:Y:S01]  /*1cd0*/  FMUL R26, R58, 1.4426950216293334961 ;  /* 0x3fb8aa3b3a1a7820 */ /* 0x000fe20000400000 */
[----:B------:R-:W-:-:S06]  /*1ce0*/  FADD R61, R61, -R46 ;  /* 0x8000002e3d3d7221 */ /* 0x000fcc0000000000 */
[----:B------:R-:W0:Y:S01]  /*1cf0*/  MUFU.EX2 R24, R24 ;  /* 0x0000001800187308 */ /* 0x000e220000000800 */
[----:B------:R-:W-:Y:S01]  /*1d00*/  FMUL R35, R61, 1.4426950216293334961 ;  /* 0x3fb8aa3b3d237820 */ /* 0x000fe20000400000 */
[----:B------:R-:W-:-:S06]  /*1d10*/  FADD R60, R60, -R46 ;  /* 0x8000002e3c3c7221 */ /* 0x000fcc0000000000 */
[----:B------:R4:W-:Y:S01]  /*1d20*/  MUFU.EX2 R32, R14 ;  /* 0x0000000e00207308 */ /* 0x0009e20000000800 */
[----:B------:R-:W-:Y:S01]  /*1d30*/  FADD R12, R12, -R46 ;  /* 0x8000002e0c0c7221 */ /* 0x000fe20000000000 */
[----:B----4-:R-:W-:-:S06]  /*1d40*/  FADD R14, R20, R49 ;  /* 0x00000031140e7221 */ /* 0x010fcc0000000000 */
[----:B------:R-:W4:Y:S01]  /*1d50*/  MUFU.EX2 R33, R33 ;  /* 0x0000002100217308 */ /* 0x000f220000000800 */
[----:B0-----:R-:W-:Y:S01]  /*1d60*/  FADD R49, R29, R14 ;  /* 0x0000000e1d317221 */ /* 0x001fe20000000000 */
[----:B------:R-:W-:Y:S01]  /*1d70*/  FMUL R28, R60, 1.4426950216293334961 ;  /* 0x3fb8aa3b3c1c7820 */ /* 0x000fe20000400000 */
[----:B------:R-:W-:Y:S02]  /*1d80*/  FADD R63, R63, -R46 ;  /* 0x8000002e3f3f7221 */ /* 0x000fe40000000000 */
[----:B--2---:R-:W-:-:S03]  /*1d90*/  FADD R14, R22, R49 ;  /* 0x00000031160e7221 */ /* 0x004fc60000000000 */
[----:B------:R-:W0:Y:S01]  /*1da0*/  MUFU.EX2 R26, R26 ;  /* 0x0000001a001a7308 */ /* 0x000e220000000800 */
[----:B------:R-:W-:Y:S01]  /*1db0*/  FMUL R12, R12, 1.4426950216293334961 ;  /* 0x3fb8aa3b0c0c7820 */ /* 0x000fe20000400000 */
[----:B------:R-:W-:Y:S01]  /*1dc0*/  FMUL R37, R63, 1.4426950216293334961 ;  /* 0x3fb8aa3b3f257820 */ /* 0x000fe20000400000 */
[----:B---3--:R-:W-:Y:S01]  /*1dd0*/  FADD R51, R31, R14 ;  /* 0x0000000e1f337221 */ /* 0x008fe20000000000 */
[----:B------:R-:W-:-:S04]  /*1de0*/  FADD R62, R62, -R46 ;  /* 0x8000002e3e3e7221 */ /* 0x000fc80000000000 */
[----:B------:R-:W2:Y:S01]  /*1df0*/  MUFU.EX2 R35, R35 ;  /* 0x0000002300237308 */ /* 0x000ea20000000800 */
[----:B------:R-:W-:Y:S01]  /*1e00*/  FMUL R30, R62, 1.4426950216293334961 ;  /* 0x3fb8aa3b3e1e7820 */ /* 0x000fe20000400000 */
[--C-:B------:R-:W-:Y:S01]  /*1e10*/  FADD R65, R65, -R46.reuse ;  /* 0x8000002e41417221 */ /* 0x100fe20000000000 */
[----:B------:R-:W-:-:S05]  /*1e20*/  FADD R13, R13, -R46 ;  /* 0x8000002e0d0d7221 */ /* 0x000fca0000000000 */
[----:B------:R-:W3:Y:S01]  /*1e30*/  MUFU.EX2 R28, R28 ;  /* 0x0000001c001c7308 */ /* 0x000ee20000000800 */
[----:B------:R-:W-:Y:S01]  /*1e40*/  FMUL R65, R65, 1.4426950216293334961 ;  /* 0x3fb8aa3b41417820 */ /* 0x000fe20000400000 */
[----:B------:R-:W-:-:S06]  /*1e50*/  FADD R64, R64, -R46 ;  /* 0x8000002e40407221 */ /* 0x000fcc0000000000 */
[----:B------:R0:W-:Y:S01]  /*1e60*/  MUFU.EX2 R34, R12 ;  /* 0x0000000c00227308 */ /* 0x0001e20000000800 */
[----:B------:R-:W-:Y:S01]  /*1e70*/  FMUL R13, R13, 1.4426950216293334961 ;  /* 0x3fb8aa3b0d0d7820 */ /* 0x000fe20000400000 */
[----:B0-----:R-:W-:-:S06]  /*1e80*/  FADD R12, R24, R51 ;  /* 0x00000033180c7221 */ /* 0x001fcc0000000000 */
[----:B------:R-:W0:Y:S01]  /*1e90*/  MUFU.EX2 R37, R37 ;  /* 0x0000002500257308 */ /* 0x000e220000000800 */
[----:B----4-:R-:W-:Y:S01]  /*1ea0*/  FADD R51, R33, R12 ;  /* 0x0000000c21337221 */ /* 0x010fe20000000000 */
[----:B------:R-:W-:-:S03]  /*1eb0*/  FMUL R64, R64, 1.4426950216293334961 ;  /* 0x3fb8aa3b40407820 */ /* 0x000fc60000400000 */
[----:B------:R-:W-:-:S03]  /*1ec0*/  FADD R12, R26, R51 ;  /* 0x000000331a0c7221 */ /* 0x000fc60000000000 */
[----:B------:R-:W4:Y:S01]  /*1ed0*/  MUFU.EX2 R30, R30 ;  /* 0x0000001e001e7308 */ /* 0x000f220000000800 */
[--C-:B------:R-:W-:Y:S01]  /*1ee0*/  FADD R66, R66, -R46.reuse ;  /* 0x8000002e42427221 */ /* 0x100fe20000000000 */
[--C-:B------:R-:W-:Y:S01]  /*1ef0*/  FADD R17, R17, -R46.reuse ;  /* 0x8000002e11117221 */ /* 0x100fe20000000000 */
[----:B------:R-:W-:-:S05]  /*1f00*/  FADD R10, R10, -R46 ;  /* 0x8000002e0a0a7221 */ /* 0x000fca0000000000 */
[----:B------:R-:W0:Y:S01]  /*1f10*/  MUFU.EX2 R65, R65 ;  /* 0x0000004100417308 */ /* 0x000e220000000800 */
[----:B------:R-:W-:Y:S01]  /*1f20*/  FMUL R66, R66, 1.4426950216293334961 ;  /* 0x3fb8aa3b42427820 */ /* 0x000fe20000400000 */
[----:B------:R-:W-:-:S06]  /*1f30*/  FMUL R17, R17, 1.4426950216293334961 ;  /* 0x3fb8aa3b11117820 */ /* 0x000fcc0000400000 */
[----:B------:R2:W-:Y:S01]  /*1f40*/  MUFU.EX2 R48, R13 ;  /* 0x0000000d00307308 */ /* 0x0005e20000000800 */
[----:B------:R-:W-:Y:S01]  /*1f50*/  FMUL R10, R10, 1.4426950216293334961 ;  /* 0x3fb8aa3b0a0a7820 */ /* 0x000fe20000400000 */
[----:B------:R-:W-:Y:S01]  /*1f60*/  FADD R5, R5, -R46 ;  /* 0x8000002e05057221 */ /* 0x000fe20000000000 */
[----:B--2---:R-:W-:-:S05]  /*1f70*/  FADD R13, R35, R12 ;  /* 0x0000000c230d7221 */ /* 0x004fca0000000000 */
[----:B------:R-:W2:Y:S01]  /*1f80*/  MUFU.EX2 R64, R64 ;  /* 0x0000004000407308 */ /* 0x000ea20000000800 */
[----:B---3--:R-:W-:Y:S01]  /*1f90*/  FADD R12, R28, R13 ;  /* 0x0000000d1c0c7221 */ /* 0x008fe20000000000 */
[----:B------:R-:W-:-:S03]  /*1fa0*/  FADD R4, R4, -R46 ;  /* 0x8000002e04047221 */ /* 0x000fc60000000000 */
[----:B0-----:R-:W-:-:S03]  /*1fb0*/  FADD R13, R37, R12 ;  /* 0x0000000c250d7221 */ /* 0x001fc60000000000 */
[----:B------:R-:W0:Y:S01]  /*1fc0*/  MUFU.EX2 R47, R66 ;  /* 0x00000042002f7308 */ /* 0x000e220000000800 */
[----:B------:R-:W-:Y:S01]  /*1fd0*/  FADD R15, R15, -R46 ;  /* 0x8000002e0f0f7221 */ /* 0x000fe20000000000 */
[----:B------:R-:W-:-:S06]  /*1fe0*/  FMUL R5, R5, 1.4426950216293334961 ;  /* 0x3fb8aa3b05057820 */ /* 0x000fcc0000400000 */
[----:B------:R3:W-:Y:S01]  /*1ff0*/  MUFU.EX2 R49, R10 ;  /* 0x0000000a00317308 */ /* 0x0007e20000000800 */
[----:B------:R-:W-:Y:S01]  /*2000*/  FMUL R15, R15, 1.4426950216293334961 ;  /* 0x3fb8aa3b0f0f7820 */ /* 0x000fe20000400000 */
[----:B------:R-:W-:-:S06]  /*2010*/  FADD R7, R7, -R46 ;  /* 0x8000002e07077221 */ /* 0x000fcc0000000000 */
[----:B------:R-:W0:Y:S01]  /*2020*/  MUFU.EX2 R17, R17 ;  /* 0x0000001100117308 */ /* 0x000e220000000800 */
[----:B---3--:R-:W-:Y:S01]  /*2030*/  FMUL R10, R4, 1.4426950216293334961 ;  /* 0x3fb8aa3b040a7820 */ /* 0x008fe20000400000 */
[----:B----4-:R-:W-:-:S06]  /*2040*/  FADD R4, R30, R13 ;  /* 0x0000000d1e047221 */ /* 0x010fcc0000000000 */
[----:B------:R3:W-:Y:S01]  /*2050*/  MUFU.EX2 R50, R5 ;  /* 0x0000000500327308 */ /* 0x0007e20000000800 */
[----:B------:R-:W-:Y:S01]  /*2060*/  FMUL R7, R7, 1.4426950216293334961 ;  /* 0x3fb8aa3b07077820 */ /* 0x000fe20000400000 */
[----:B---3--:R-:W-:Y:S01]  /*2070*/  FADD R5, R65, R4 ;  /* 0x0000000441057221 */ /* 0x008fe20000000000 */
[----:B------:R-:W-:-:S05]  /*2080*/  LOP3.LUT R4, R2, 0xff, RZ, 0xc0, !PT ;  /* 0x000000ff02047812 */ /* 0x000fca00078ec0ff */
[----:B------:R-:W3:Y:S01]  /*2090*/  MUFU.EX2 R15, R15 ;  /* 0x0000000f000f7308 */ /* 0x000ee20000000800 */
[----:B--2---:R-:W-:Y:S01]  /*20a0*/  FADD R12, R64, R5 ;  /* 0x00000005400c7221 */ /* 0x004fe20000000000 */
[----:B------:R-:W-:Y:S01]  /*20b0*/  FADD R6, R6, -R46 ;  /* 0x8000002e06067221 */ /* 0x000fe20000000000 */
[----:B------:R-:W-:Y:S02]  /*20c0*/  IMAD.SHL.U32 R4, R4, 0x2, RZ ;  /* 0x0000000204047824 */ /* 0x000fe400078e00ff */
[----:B0-----:R-:W-:Y:S01]  /*20d0*/  FADD R12, R47, R12 ;  /* 0x0000000c2f0c7221 */ /* 0x001fe20000000000 */
[--C-:B------:R-:W-:Y:S02]  /*20e0*/  FADD R9, R9, -R46.reuse ;  /* 0x8000002e09097221 */ /* 0x100fe40000000000 */
[----:B------:R0:W2:Y:S01]  /*20f0*/  MUFU.EX2 R51, R7 ;  /* 0x0000000700337308 */ /* 0x0000a20000000800 */
[----:B------:R-:W-:Y:S01]  /*2100*/  FADD R11, R11, -R46 ;  /* 0x8000002e0b0b7221 */ /* 0x000fe20000000000 */
[----:B------:R-:W-:Y:S01]  /*2110*/  FADD R5, R17, R12 ;  /* 0x0000000c11057221 */ /* 0x000fe20000000000 */
[----:B------:R-:W-:Y:S01]  /*2120*/  FMUL R6, R6, 1.4426950216293334961 ;  /* 0x3fb8aa3b06067820 */ /* 0x000fe20000400000 */
[----:B------:R-:W-:Y:S01]  /*2130*/  FMUL R9, R9, 1.4426950216293334961 ;  /* 0x3fb8aa3b09097820 */ /* 0x000fe20000400000 */
[----:B------:R-:W-:Y:S01]  /*2140*/  FMUL R14, R11, 1.4426950216293334961 ;  /* 0x3fb8aa3b0b0e7820 */ /* 0x000fe20000400000 */
[----:B0-----:R-:W-:-:S04]  /*2150*/  SHF.R.U32.HI R7, RZ, 0x2, R36 ;  /* 0x00000002ff077819 */ /* 0x001fc80000011624 */
[----:B------:R-:W-:Y:S02]  /*2160*/  LOP3.LUT R36, R4, R7, RZ, 0x3c, !PT ;  /* 0x0000000704247212 */ /* 0x000fe400078e3cff */
[----:B------:R-:W-:Y:S01]  /*2170*/  F2FP.BF16.F32.PACK_AB R4, R19, R8 ;  /* 0x000000081304723e */ /* 0x000fe200000010ff */
[----:B------:R-:W-:Y:S01]  /*2180*/  FADD R8, R32, R5 ;  /* 0x0000000520087221 */ /* 0x000fe20000000000 */
[----:B------:R-:W-:Y:S01]  /*2190*/  F2FP.BF16.F32.PACK_AB R5, R25, R16 ;  /* 0x000000101905723e */ /* 0x000fe200000010ff */
[----:B------:R-:W-:Y:S02]  /*21a0*/  MUFU.EX2 R52, R10 ;  /* 0x0000000a00347308 */ /* 0x000fe40000000800 */
[----:B---3--:R-:W-:-:S06]  /*21b0*/  FADD R11, R15, R8 ;  /* 0x000000080f0b7221 */ /* 0x008fcc0000000000 */
[----:B------:R0:W3:Y:S08]  /*21c0*/  MUFU.EX2 R53, R6 ;  /* 0x0000000600357308 */ /* 0x0000f00000000800 */
[----:B------:R-:W-:Y:S08]  /*21d0*/  MUFU.EX2 R54, R9 ;  /* 0x0000000900367308 */ /* 0x000ff00000000800 */
[----:B------:R4:W1:Y:S01]  /*21e0*/  MUFU.EX2 R25, R14 ;  /* 0x0000000e00197308 */ /* 0x0008620000000800 */
[----:B------:R-:W-:Y:S01]  /*21f0*/  FADD R13, R34, R11 ;  /* 0x0000000b220d7221 */ /* 0x000fe20000000000 */
[----:B0-----:R-:W-:-:S03]  /*2200*/  F2FP.BF16.F32.PACK_AB R6, R27, R18 ;  /* 0x000000121b06723e */ /* 0x001fc600000010ff */
[----:B------:R-:W-:Y:S01]  /*2210*/  FADD R16, R48, R13 ;  /* 0x0000000d30107221 */ /* 0x000fe20000000000 */
[----:B------:R-:W-:Y:S01]  /*2220*/  F2FP.BF16.F32.PACK_AB R7, R29, R20 ;  /* 0x000000141d07723e */ /* 0x000fe200000010ff */
[----:B------:R-:W-:Y:S01]  /*2230*/  FADD R20, -R46, -INF ;  /* 0xff8000002e147421 */ /* 0x000fe20000000100 */
[----:B------:R-:W-:Y:S01]  /*2240*/  F2FP.BF16.F32.PACK_AB R8, R31, R22 ;  /* 0x000000161f08723e */ /* 0x000fe200000010ff */
[----:B------:R-:W-:Y:S01]  /*2250*/  FADD R27, R49, R16 ;  /* 0x00000010311b7221 */ /* 0x000fe20000000000 */
[----:B----4-:R-:W-:Y:S02]  /*2260*/  F2FP.BF16.F32.PACK_AB R14, R32, R17 ;  /* 0x00000011200e723e */ /* 0x010fe400000010ff */
[----:B------:R-:W-:Y:S02]  /*2270*/  F2FP.BF16.F32.PACK_AB R9, R33, R24 ;  /* 0x000000182109723e */ /* 0x000fe400000010ff */
[----:B------:R-:W-:Y:S02]  /*2280*/  F2FP.BF16.F32.PACK_AB R10, R35, R26 ;  /* 0x0000001a230a723e */ /* 0x000fe400000010ff */
[----:B------:R-:W-:-:S02]  /*2290*/  F2FP.BF16.F32.PACK_AB R11, R37, R28 ;  /* 0x0000001c250b723e */ /* 0x000fc400000010ff */
[----:B------:R-:W-:Y:S02]  /*22a0*/  F2FP.BF16.F32.PACK_AB R12, R65, R30 ;  /* 0x0000001e410c723e */ /* 0x000fe400000010ff */
[----:B------:R-:W-:Y:S02]  /*22b0*/  F2FP.BF16.F32.PACK_AB R13, R47, R64 ;  /* 0x000000402f0d723e */ /* 0x000fe400000010ff */
[----:B------:R-:W-:Y:S02]  /*22c0*/  F2FP.BF16.F32.PACK_AB R15, R34, R15 ;  /* 0x0000000f220f723e */ /* 0x000fe400000010ff */
[----:B------:R-:W-:Y:S02]  /*22d0*/  F2FP.BF16.F32.PACK_AB R16, R49, R48 ;  /* 0x000000303110723e */ /* 0x000fe400000010ff */
[----:B--2---:R-:W-:Y:S02]  /*22e0*/  F2FP.BF16.F32.PACK_AB R17, R51, R50 ;  /* 0x000000323311723e */ /* 0x004fe400000010ff */
[----:B---3--:R-:W-:-:S02]  /*22f0*/  F2FP.BF16.F32.PACK_AB R18, R53, R52 ;  /* 0x000000343512723e */ /* 0x008fc400000010ff */
[----:B-1----:R-:W-:Y:S01]  /*2300*/  F2FP.BF16.F32.PACK_AB R19, R25, R54 ;  /* 0x000000361913723e */ /* 0x002fe200000010ff */
[----:B------:R-:W-:Y:S06]  /*2310*/  @!P0 BRA `(.L_x_9) ;  /* 0x0000000000048947 */ /* 0x000fec0003800000 */
[----:B------:R0:W-:Y:S02]  /*2320*/  STTM.x16 tmem[UR12+0x60], R4 ;  /* 0x00006004000079ed */ /* 0x0001e4000824000c */
.L_x_9:
[----:B-----5:R1:W-:Y:S01]  /*2330*/  STS.U16 [R36+UR9+0x2000], R21 ;  /* 0x0020001524007988 */ /* 0x0203e20008000409 */
[----:B------:R-:W-:Y:S01]  /*2340*/  FMUL R20, R20, 1.4426950216293334961 ;  /* 0x3fb8aa3b14147820 */ /* 0x000fe20000400000 */
[----:B------:R-:W-:Y:S02]  /*2350*/  FADD R50, R50, R27 ;  /* 0x0000001b32327221 */ /* 0x000fe40000000000 */
[----:B------:R1:W-:Y:S02]  /*2360*/  STS.U16 [R36+UR9+0x2200], R23 ;  /* 0x0022001724007988 */ /* 0x0003e40008000409 */
[----:B------:R-:W-:Y:S01]  /*2370*/  FADD R51, R51, R50 ;  /* 0x0000003233337221 */ /* 0x000fe20000000000 */
[----:B------:R-:W2:Y:S01]  /*2380*/  MUFU.EX2 R20, R20 ;  /* 0x0000001400147308 */ /* 0x000ea20000000800 */
[----:B------:R-:W3:Y:S02]  /*2390*/  FENCE.VIEW.ASYNC.T ;  /* 0x00000000000073c6 */ /* 0x000ee40000000200 */
[----:B---3--:R-:W-:Y:S06]  /*23a0*/  BAR.SYNC.DEFER_BLOCKING 0x0 ;  /* 0x0000000000007b1d */ /* 0x008fec0000010000 */
[----:B0-----:R-:W0:Y:S01]  /*23b0*/  LDTM.x16 R4, tmem[UR12] ;  /* 0x0000000c000479ee */ /* 0x001e220008240000 */
[----:B------:R-:W-:Y:S01]  /*23c0*/  NOP ;  /* 0x0000000000007918 */ /* 0x000fe20000000000 */
[----:B-1----:R-:W-:Y:S05]  /*23d0*/  @!P0 BRA `(.L_x_10) ;  /* 0x0000000000448947 */ /* 0x002fea0003800000 */
[C---:B0-2---:R-:W-:Y:S01]  /*23e0*/  FMUL R4, R20.reuse, R4 ;  /* 0x0000000414047220 */ /* 0x045fe20000400000 */
[C---:B------:R-:W-:Y:S01]  /*23f0*/  FMUL R5, R20.reuse, R5 ;  /* 0x0000000514057220 */ /* 0x040fe20000400000 */
        /* <DEDUP_REMOVED lines=13> */
[----:B------:R-:W-:-:S04]  /*24d0*/  FMUL R19, R20, R19 ;  /* 0x0000001314137220 */ /* 0x000fc80000400000 */
[----:B------:R1:W-:Y:S03]  /*24e0*/  STTM.x16 tmem[UR12], R4 ;  /* 0x00000004000079ed */ /* 0x0003e6000824000c */
.L_x_10:
[----:B0-----:R-:W0:Y:S02]  /*24f0*/  FENCE.VIEW.ASYNC.T ;  /* 0x00000000000073c6 */ /* 0x001e240000000200 */
[----:B0-----:R-:W-:Y:S01]  /*2500*/  BAR.SYNC.DEFER_BLOCKING 0x0 ;  /* 0x0000000000007b1d */ /* 0x001fe20000010000 */
[----:B------:R-:W-:Y:S01]  /*2510*/  FADD R52, R52, R51 ;  /* 0x0000003334347221 */ /* 0x000fe20000000000 */
[----:B------:R-:W-:Y:S01]  /*2520*/  UIADD3 UR20, UPT, UPT, UR9, 0x2c00, URZ ;  /* 0x00002c0009147890 */ /* 0x000fe2000fffe0ff */
[----:B------:R-:W-:Y:S01]  /*2530*/  FSEL R46, R46, -INF , P0 ;  /* 0xff8000002e2e7808 */ /* 0x000fe20000000000 */
[----:B------:R-:W-:Y:S01]  /*2540*/  UIADD3 UR16, UPT, UPT, UR10, 0x60, URZ ;  /* 0x000000600a107890 */ /* 0x000fe2000fffe0ff */
[----:B------:R-:W-:-:S04]  /*2550*/  FADD R53, R53, R52 ;  /* 0x0000003435357221 */ /* 0x000fc80000000000 */
[----:B------:R-:W-:-:S04]  /*2560*/  FADD R54, R54, R53 ;  /* 0x0000003536367221 */ /* 0x000fc80000000000 */
[----:B------:R-:W-:-:S04]  /*2570*/  FADD R25, R25, R54 ;  /* 0x0000003619197221 */ /* 0x000fc80000000000 */
[----:B--2---:R-:W-:-:S05]  /*2580*/  FADD R25, R20, R25 ;  /* 0x0000001914197221 */ /* 0x004fca0000000000 */
[----:B------:R-:W-:Y:S01]  /*2590*/  FSEL R37, R25, 1, P0 ;  /* 0x3f80000019257808 */ /* 0x000fe20000000000 */
[----:B------:R0:W-:Y:S06]  /*25a0*/  MEMBAR.ALL.CTA ;  /* 0x0000000000007992 */ /* 0x0001ec0000008000 */
[----:B0-----:R-:W0:Y:S02]  /*25b0*/  FENCE.VIEW.ASYNC.S ;  /* 0x00000000000073c6 */ /* 0x001e240000000000 */
[----:B0-----:R-:W-:Y:S06]  /*25c0*/  BAR.SYNC.DEFER_BLOCKING 0x0 ;  /* 0x0000000000007b1d */ /* 0x001fec0000010000 */
[----:B------:R-:W-:Y:S05]  /*25d0*/  @!P1 BRA `(.L_x_11) ;  /* 0x00000000008c9947 */ /* 0x000fea0003800000 */
[----:B------:R-:W-:Y:S01]  /*25e0*/  UIADD3 UR4, UPT, UPT, UR9, 0x2000, URZ ;  /* 0x0000200009047890 */ /* 0x000fe2000fffe0ff */
[----:B------:R-:W-:Y:S01]  /*25f0*/  BSSY.RECONVERGENT B0, `(.L_x_12) ;  /* 0x0000020000007945 */ /* 0x000fe20003800200 */
[----:B------:R-:W-:Y:S01]  /*2600*/  UMOV UR18, 0xfffffffe ;  /* 0xfffffffe00127882 */ /* 0x000fe20000000000 */
[----:B------:R-:W-:Y:S01]  /*2610*/  UMOV UR19, 0x7fffbfdf ;  /* 0x7fffbfdf00137882 */ /* 0x000fe20000000000 */
[----:B------:R-:W-:Y:S01]  /*2620*/  USHF.R.U32.HI UR4, URZ, 0x4, UR4 ;  /* 0x00000004ff047899 */ /* 0x000fe20008011604 */
[----:B------:R-:W-:Y:S01]  /*2630*/  UMOV UR5, URZ ;  /* 0x000000ff00057c82 */ /* 0x000fe20008000000 */
[----:B------:R-:W-:Y:S02]  /*2640*/  ELECT P0, URZ, PT ;  /* 0x0000000000ff782f */ /* 0x000fe40003800000 */
[----:B------:R-:W-:Y:S02]  /*2650*/  USGXT.U32 UR4, UR4, 0xe ;  /* 0x0000000e0404789a */ /* 0x000fe40008000000 */
[----:B------:R-:W-:-:S02]  /*2660*/  UIADD3 UR14, UPT, UPT, UR10, 0x68, URZ ;  /* 0x000000680a0e7890 */ /* 0x000fc4000fffe0ff */
[----:B------:R-:W-:Y:S02]  /*2670*/  UIADD3.64 UR18, UPT, UPT, UR4, -UR18, URZ ;  /* 0x8000001204127297 */ /* 0x000fe4000fffe0ff */
[----:B------:R-:W-:Y:S02]  /*2680*/  UIADD3 UR21, UPT, UPT, UR10, 0x10, URZ ;  /* 0x000000100a157890 */ /* 0x000fe4000fffe0ff */
[----:B------:R-:W-:Y:S02]  /*2690*/  UIADD3 UR22, UPT, UPT, UR10, 0x70, URZ ;  /* 0x000000700a167890 */ /* 0x000fe4000fffe0ff */
[----:B------:R-:W-:Y:S02]  /*26a0*/  UIADD3 UR25, UPT, UPT, UR10, 0x10, URZ ;  /* 0x000000100a197890 */ /* 0x000fe4000fffe0ff */
[----:B------:R-:W-:Y:S01]  /*26b0*/  UIADD3 UR23, UPT, UPT, UR10, 0x78, URZ ;  /* 0x000000780a177890 */ /* 0x000fe2000fffe0ff */
[----:B------:R-:W-:Y:S01]  /*26c0*/  UMOV UR26, 0x0 ;  /* 0x00000000001a7882 */ /* 0x000fe20000000000 */
[----:B------:R-:W-:Y:S01]  /*26d0*/  UMOV UR27, 0x8040490 ;  /* 0x08040490001b7882 */ /* 0x000fe20000000000 */
[----:B------:R-:W-:Y:S01]  /*26e0*/  UMOV UR5, 0x80004020 ;  /* 0x8000402000057882 */ /* 0x000fe20000000000 */
[----:B------:R-:W-:Y:S01]  /*26f0*/  UMOV UR32, 0x0 ;  /* 0x0000000000207882 */ /* 0x000fe20000000000 */
[----:B------:R-:W-:Y:S01]  /*2700*/  UMOV UR33, 0x8040490 ;  /* 0x0804049000217882 */ /* 0x000fe20000000000 */
[----:B------:R-:W-:Y:S01]  /*2710*/  UMOV UR34, 0x0 ;  /* 0x0000000000227882 */ /* 0x000fe20000000000 */
[----:B------:R-:W-:Y:S01]  /*2720*/  UMOV UR35, 0x8040490 ;  /* 0x0804049000237882 */ /* 0x000fe20000000000 */
[----:B------:R0:W-:Y:S01]  /*2730*/  UTCHMMA tmem[UR16], gdesc[UR4], tmem[UR10], tmem[UR26], idesc[UR27], UPT ;  /* 0x00ff1a04100079ea */ /* 0x0001e2000b80000a */
[----:B------:R-:W-:Y:S01]  /*2740*/  UMOV UR36, 0x0 ;  /* 0x0000000000247882 */ /* 0x000fe20000000000 */
[----:B------:R-:W-:Y:S01]  /*2750*/  UMOV UR37, 0x8040490 ;  /* 0x0804049000257882 */ /* 0x000fe20000000000 */
[----:B------:R0:W-:Y:S01]  /*2760*/  UTCHMMA tmem[UR14], gdesc[UR18], tmem[UR10], tmem[UR32], idesc[UR33], UPT ;  /* 0x00ff20120e0079ea */ /* 0x0001e2000b80000a */
[----:B------:R0:W-:Y:S01]  /*2770*/  UTCHMMA tmem[UR22], gdesc[UR4], tmem[UR21], tmem[UR34], idesc[UR35], UPT ;  /* 0x00ff2204160079ea */ /* 0x0001e2000b800015 */
[----:B------:R0:W-:Y:S01]  /*2780*/  UTCHMMA tmem[UR23], gdesc[UR18], tmem[UR25], tmem[UR36], idesc[UR37], UPT ;  /* 0x00ff2412170079ea */ /* 0x0001e2000b800019 */
[----:B------:R-:W-:Y:S05]  /*2790*/  @!P0 BRA `(.L_x_13) ;  /* 0x0000000000148947 */ /* 0x000fea0003800000 */
[----:B0-----:R-:W-:Y:S01]  /*27a0*/  UMOV UR4, UR20 ;  /* 0x0000001400047c82 */ /* 0x001fe20008000000 */
[----:B------:R-:W-:Y:S02]  /*27b0*/  UMOV UR5, URZ ;  /* 0x000000ff00057c82 */ /* 0x000fe40008000000 */
[----:B------:R-:W-:Y:S02]  /*27c0*/  UMOV UR4, UR4 ;  /* 0x0000000400047c82 */ /* 0x000fe40008000000 */
[----:B------:R2:W-:Y:S01]  /*27d0*/  UTCBAR [UR4], URZ ;  /* 0x000000ff040073e9 */ /* 0x0005e200080000ff */
[----:B------:R-:W-:Y:S02]  /*27e0*/  NOP ;  /* 0x0000000000007918 */ /* 0x000fe40000000000 */
.L_x_13:
[----:B0-2---:R-:W-:Y:S05]  /*27f0*/  BSYNC.RECONVERGENT B0 ;  /* 0x0000000000007941 */ /* 0x005fea0003800200 */
.L_x_12:
[----:B------:R-:W-:Y:S05]  /*2800*/  BRA `(.L_x_14) ;  /* 0x0000000000087947 */ /* 0x000fea0003800000 */
.L_x_11:
[----:B------:R-:W-:-:S09]  /*2810*/  UISETP.GE.AND UP2, UPT, UR6, URZ, UPT ;  /* 0x000000ff0600728c */ /* 0x000fd2000bf46270 */
[----:B------:R-:W-:Y:S05]  /*2820*/  BRA.U !UP2, `(.L_x_15) ;  /* 0x000000250a007547 */ /* 0x000fea000b800000 */
.L_x_14:
[----:B------:R-:W-:Y:S01]  /*2830*/  UIADD3 UR23, UPT, UPT, UR6, 0xe0, URZ ;  /* 0x000000e006177890 */ /* 0x000fe2000fffe0ff */
[----:B------:R-:W-:Y:S01]  /*2840*/  IMAD.MOV.U32 R56, RZ, RZ, RZ ;  /* 0x000000ffff387224 */ /* 0x000fe200078e00ff */
[----:B------:R-:W-:Y:S01]  /*2850*/  UIADD3 UR6, UPT, UPT, UR9, 0x2800, URZ ;  /* 0x0000280009067890 */ /* 0x000fe2000fffe0ff */
[----:B------:R-:W-:Y:S01]  /*2860*/  IMAD.MOV.U32 R47, RZ, RZ, RZ ;  /* 0x000000ffff2f7224 */ /* 0x000fe200078e00ff */
[----:B------:R-:W-:Y:S01]  /*2870*/  USHF.L.U32 UR22, UR7, 0x5, URZ ;  /* 0x0000000507167899 */ /* 0x000fe200080006ff */
[----:B------:R-:W-:Y:S01]  /*2880*/  IMAD.MOV.U32 R50, RZ, RZ, RZ ;  /* 0x000000ffff327224 */ /* 0x000fe200078e00ff */
[----:B------:R-:W-:Y:S02]  /*2890*/  USHF.R.U32.HI UR7, URZ, 0x4, UR9 ;  /* 0x00000004ff077899 */ /* 0x000fe40008011609 */
[----:B------:R-:W-:Y:S02]  /*28a0*/  USHF.R.U32.HI UR6, URZ, 0x4, UR6 ;  /* 0x00000004ff067899 */ /* 0x000fe40008011606 */
[----:B------:R-:W-:-:S02]  /*28b0*/  USGXT.U32 UR7, UR7, 0xe ;  /* 0x0000000e0707789a */ /* 0x000fc40008000000 */
[----:B------:R-:W-:Y:S02]  /*28c0*/  USHF.L.U32 UR5, UR15, 0x5, URZ ;  /* 0x000000050f057899 */ /* 0x000fe400080006ff */
[----:B------:R-:W-:Y:S02]  /*28d0*/  USGXT.U32 UR6, UR6, 0xe ;  /* 0x0000000e0606789a */ /* 0x000fe40008000000 */
[----:B------:R-:W-:Y:S02]  /*28e0*/  USHF.R.U32.HI UR14, URZ, 0x4, UR17 ;  /* 0x00000004ff0e7899 */ /* 0x000fe40008011611 */
[----:B------:R-:W-:Y:S02]  /*28f0*/  UIADD3 UR34, UP3, UPT, UR7, 0x800100, URZ ;  /* 0x0080010007227890 */ /* 0x000fe4000ff7e0ff */
[----:B------:R-:W-:Y:S01]  /*2900*/  ULOP3.LUT UR36, UR7, 0x800000, URZ, 0xfc, !UPT ;  /* 0x0080000007247892 */ /* 0x000fe2000f8efcff */
[----:B------:R-:W-:Y:S01]  /*2910*/  UMOV UR4, URZ ;  /* 0x000000ff00047c82 */ /* 0x000fe20008000000 */
[----:B------:R-:W-:Y:S01]  /*2920*/  UMOV UR18, 0xfffffffe ;  /* 0xfffffffe00127882 */ /* 0x000fe20000000000 */
[----:B------:R-:W-:Y:S01]  /*2930*/  UMOV UR19, 0x7fffbfdf ;  /* 0x7fffbfdf00137882 */ /* 0x000fe20000000000 */
[----:B------:R-:W-:Y:S01]  /*2940*/  UMOV UR7, URZ ;  /* 0x000000ff00077c82 */ /* 0x000fe20008000000 */
[----:B------:R-:W-:Y:S01]  /*2950*/  UMOV UR33, UR20 ;  /* 0x0000001400217c82 */ /* 0x000fe20008000000 */
[----:B------:R-:W-:Y:S01]  /*2960*/  UISETP.NE.U32.AND UP2, UPT, UR24, URZ, UPT ;  /* 0x000000ff1800728c */ /* 0x000fe2000bf45070 */
[----:B------:R-:W-:Y:S01]  /*2970*/  UMOV UR17, 0x1 ;  /* 0x0000000100117882 */ /* 0x000fe20000000000 */
[----:B------:R-:W0:Y:S01]  /*2980*/  LDCU UR40, c[0x0][0x3a8] ;  /* 0x00007500ff2877ac */ /* 0x000e220008000800 */
[----:B------:R-:W-:-:S02]  /*2990*/  USGXT.U32 UR14, UR14, 0xe ;  /* 0x0000000e0e0e789a */ /* 0x000fc40008000000 */
[----:B------:R-:W-:Y:S02]  /*29a0*/  UIADD3.X UR35, UPT, UPT, UR4, 0x40004040, URZ, UP3, !UPT ;  /* 0x4000404004237890 */ /* 0x000fe40009ffe4ff */
[----:B------:R-:W-:Y:S01]  /*29b0*/  UIADD3.64 UR18, UPT, UPT, UR6, -UR18, URZ ;  /* 0x8000001206127297 */ /* 0x000fe2000fffe0ff */
[----:B------:R-:W-:Y:S01]  /*29c0*/  UMOV UR31, UR22 ;  /* 0x00000016001f7c82 */ /* 0x000fe20008000000 */
[----:B------:R-:W-:Y:S01]  /*29d0*/  UMOV UR32, UR5 ;  /* 0x0000000500207c82 */ /* 0x000fe20008000000 */
[----:B------:R-:W-:Y:S01]  /*29e0*/  UMOV UR15, 0xc0004010 ;  /* 0xc0004010000f7882 */ /* 0x000fe20000000000 */
[----:B------:R-:W-:Y:S01]  /*29f0*/  UMOV UR20, UR6 ;  /* 0x0000000600147c82 */ /* 0x000fe20008000000 */
[----:B------:R-:W-:-:S07]  /*2a00*/  UMOV UR21, 0x80004020 ;  /* 0x8000402000157882 */ /* 0x000fce0000000000 */
.L_x_20:
[----:B-1----:R-:W-:Y:S02]  /*2a10*/  IMAD.U32 R5, RZ, RZ, UR31 ;  /* 0x0000001fff057e24 */ /* 0x002fe4000f8e00ff */
[----:B------:R-:W-:Y:S02]  /*2a20*/  IMAD.U32 R7, RZ, RZ, UR31 ;  /* 0x0000001fff077e24 */ /* 0x000fe4000f8e00ff */
[----:B------:R-:W-:-:S04]  /*2a30*/  IMAD.WIDE R4, R5, 0x2, R44 ;  /* 0x0000000205047825 */ /* 0x000fc800078e022c */
[----:B------:R-:W-:Y:S02]  /*2a40*/  IMAD.WIDE R6, R7, 0x2, R42 ;  /* 0x0000000207067825 */ /* 0x000fe400078e022a */
[----:B------:R1:W2:Y:S04]  /*2a50*/  LDG.E.U16 R4, desc[UR28][R4.64] ;  /* 0x0000001c04047981 */ /* 0x0002a8000c1e1500 */
[----:B------:R3:W4:Y:S01]  /*2a60*/  LDG.E.U16 R6, desc[UR28][R6.64] ;  /* 0x0000001c06067981 */ /* 0x000722000c1e1500 */
[C---:B------:R-:W-:Y:S01]  /*2a70*/  IADD3 R9, P1, PT, R47.reuse, 0x35, RZ ;  /* 0x000000352f097810 */ /* 0x040fe20007f3e0ff */
[----:B------:R-:W-:Y:S01]  /*2a80*/  UMOV UR6, 0x1 ;  /* 0x0000000100067882 */ /* 0x000fe20000000000 */
[----:B------:R-:W-:Y:S02]  /*2a90*/  IADD3 R81, P3, PT, R47, 0x22, RZ ;  /* 0x000000222f517810 */ /* 0x000fe40007f7e0ff */
[----:B------:R-:W-:Y:S01]  /*2aa0*/  ISETP.GT.U32.AND P2, PT, R9, R0, PT ;  /* 0x000000000900720c */ /* 0x000fe20003f44070 */
[--C-:B------:R-:W-:Y:S01]  /*2ab0*/  IMAD.X R18, RZ, RZ, R50.reuse, P1 ;  /* 0x000000ffff127224 */ /* 0x100fe200008e0632 */
[C---:B------:R-:W-:Y:S01]  /*2ac0*/  IADD3 R9, P4, PT, R47.reuse, 0x21, RZ ;  /* 0x000000212f097810 */ /* 0x040fe20007f9e0ff */
[----:B------:R-:W-:Y:S01]  /*2ad0*/  IMAD.X R66, RZ, RZ, R50, P3 ;  /* 0x000000ffff427224 */ /* 0x000fe200018e0632 */
[----:B------:R-:W-:-:S02]  /*2ae0*/  IADD3 R71, P5, PT, R47, 0x24, RZ ;  /* 0x000000242f477810 */ /* 0x000fc40007fbe0ff */
[C---:B------:R-:W-:Y:S01]  /*2af0*/  IADD3 R11, P0, PT, R47.reuse, 0x23, RZ ;  /* 0x000000232f0b7810 */ /* 0x040fe20007f1e0ff */
[--C-:B------:R-:W-:Y:S01]  /*2b00*/  IMAD.X R48, RZ, RZ, R50.reuse, P4 ;  /* 0x000000ffff307224 */ /* 0x100fe200020e0632 */
        /* <DEDUP_REMOVED lines=13> */
[----:B------:R-:W-:Y:S01]  /*2be0*/  IMAD.X R80, RZ, RZ, R50, P3 ;  /* 0x000000ffff507224 */ /* 0x000fe200018e0632 */
[----:B------:R-:W-:-:S02]  /*2bf0*/  IADD3 R49, P0, PT, R47, 0x2b, RZ ;  /* 0x0000002b2f317810 */ /* 0x000fc40007f1e0ff */
[----:B------:R-:W-:Y:S01]  /*2c00*/  IADD3.X R86, PT, PT, RZ, R50, RZ, P4, !PT ;  /* 0x00000032ff567210 */ /* 0x000fe200027fe4ff */
[--C-:B------:R-:W-:Y:S01]  /*2c10*/  IMAD.X R72, RZ, RZ, R50.reuse, P5 ;  /* 0x000000ffff487224 */ /* 0x100fe200028e0632 */
[C---:B-1----:R-:W-:Y:S01]  /*2c20*/  IADD3 R5, P3, PT, R47.reuse, 0x2e, RZ ;  /* 0x0000002e2f057810 */ /* 0x042fe20007f7e0ff */
[--C-:B------:R-:W-:Y:S01]  /*2c30*/  IMAD.X R70, RZ, RZ, R50.reuse, P0 ;  /* 0x000000ffff467224 */ /* 0x100fe200000e0632 */
[C---:B------:R-:W-:Y:S02]  /*2c40*/  IADD3 R53, P4, PT, R47.reuse, 0x2d, RZ ;  /* 0x0000002d2f357810 */ /* 0x040fe40007f9e0ff */
[C---:B------:R-:W-:Y:S01]  /*2c50*/  IADD3 R13, P5, PT, R47.reuse, 0x30, RZ ;  /* 0x000000302f0d7810 */ /* 0x040fe20007fbe0ff */
[--C-:B------:R-:W-:Y:S01]  /*2c60*/  IMAD.X R76, RZ, RZ, R50.reuse, P3 ;  /* 0x000000ffff4c7224 */ /* 0x100fe200018e0632 */
[C---:B---3--:R-:W-:Y:S01]  /*2c70*/  IADD3 R7, P0, PT, R47.reuse, 0x2f, RZ ;  /* 0x0000002f2f077810 */ /* 0x048fe20007f1e0ff */
[--C-:B------:R-:W-:Y:S01]  /*2c80*/  IMAD.X R74, RZ, RZ, R50.reuse, P4 ;  /* 0x000000ffff4a7224 */ /* 0x100fe200020e0632 */
[----:B------:R-:W-:Y:S01]  /*2c90*/  LOP3.LUT P6, RZ, R2, 0xff, RZ, 0xc0, !PT ;  /* 0x000000ff02ff7812 */ /* 0x000fe200078cc0ff */
[--C-:B------:R-:W-:Y:S01]  /*2ca0*/  IMAD.X R8, RZ, RZ, R50.reuse, P5 ;  /* 0x000000ffff087224 */ /* 0x100fe200028e0632 */
[C---:B------:R-:W-:Y:S01]  /*2cb0*/  IADD3 R17, P3, PT, R47.reuse, 0x32, RZ ;  /* 0x000000322f117810 */ /* 0x040fe20007f7e0ff */
[----:B------:R-:W-:Y:S01]  /*2cc0*/  IMAD.X R78, RZ, RZ, R50, P0 ;  /* 0x000000ffff4e7224 */ /* 0x000fe200000e0632 */
[----:B------:R-:W-:-:S02]  /*2cd0*/  IADD3 R15, P4, PT, R47, 0x31, RZ ;  /* 0x000000312f0f7810 */ /* 0x000fc40007f9e0ff */
[C---:B------:R-:W-:Y:S01]  /*2ce0*/  IADD3 R19, P5, PT, R47.reuse, 0x33, RZ ;  /* 0x000000332f137810 */ /* 0x040fe20007fbe0ff */
[--C-:B------:R-:W-:Y:S01]  /*2cf0*/  IMAD.X R12, RZ, RZ, R50.reuse, P3 ;  /* 0x000000ffff0c7224 */ /* 0x100fe200018e0632 */
[----:B------:R-:W-:Y:S01]  /*2d00*/  IADD3 R21, P0, PT, R47, 0x34, RZ ;  /* 0x000000342f157810 */ /* 0x000fe20007f1e0ff */
[----:B------:R-:W-:Y:S01]  /*2d10*/  IMAD.X R10, RZ, RZ, R50, P4 ;  /* 0x000000ffff0a7224 */ /* 0x000fe200020e0632 */
[----:B------:R-:W-:-:S04]  /*2d20*/  @!UP1 UIADD3 UR6, UPT, UPT, -UR6, 0x100000, URZ ;  /* 0x0010000006069890 */ /* 0x000fc8000fffe1ff */
[----:B------:R-:W-:Y:S02]  /*2d30*/  @!UP1 USHF.L.U32 UR7, UR6, 0xb, URZ ;  /* 0x0000000b06079899 */ /* 0x000fe400080006ff */
[----:B------:R-:W-:Y:S01]  /*2d40*/  @!UP1 USHF.L.U32 UR6, UR6, 0x1, URZ ;  /* 0x0000000106069899 */ /* 0x000fe200080006ff */
[--C-:B------:R-:W-:Y:S01]  /*2d50*/  IMAD.X R14, RZ, RZ, R50.reuse, P5 ;  /* 0x000000ffff0e7224 */ /* 0x100fe200028e0632 */
[----:B------:R-:W-:Y:S01]  /*2d60*/  IADD3 R23, P3, PT, R47, 0x37, RZ ;  /* 0x000000372f177810 */ /* 0x000fe20007f7e0ff */
[--C-:B------:R-:W-:Y:S01]  /*2d70*/  IMAD.X R16, RZ, RZ, R50.reuse, P0 ;  /* 0x000000ffff107224 */ /* 0x100fe200000e0632 */
[-C--:B------:R-:W-:Y:S01]  /*2d80*/  ISETP.GT.U32.AND P4, PT, R21, R0.reuse, PT ;  /* 0x000000001500720c */ /* 0x080fe20003f84070 */
[----:B------:R-:W-:Y:S01]  /*2d90*/  VOTEU.ALL UP3, P6 ;  /* 0x0000000000ff7886 */ /* 0x000fe20003060000 */
[----:B------:R-:W-:Y:S01]  /*2da0*/  IADD3 R21, P5, PT, R47, 0x36, RZ ;  /* 0x000000362f157810 */ /* 0x000fe20007fbe0ff */
[----:B------:R-:W-:Y:S01]  /*2db0*/  IMAD.X R22, RZ, RZ, R50, P3 ;  /* 0x000000ffff167224 */ /* 0x000fe200018e0632 */
[----:B------:R-:W-:-:S02]  /*2dc0*/  ISETP.GT.U32.AND P0, PT, R23, R0, PT ;  /* 0x000000001700720c */ /* 0x000fc40003f04070 */
[C---:B------:R-:W-:Y:S01]  /*2dd0*/  IADD3 R23, P1, PT, R47.reuse, 0x38, RZ ;  /* 0x000000382f177810 */ /* 0x040fe20007f3e0ff */
[--C-:B------:R-:W-:Y:S01]  /*2de0*/  IMAD.X R20, RZ, RZ, R50.reuse, P5 ;  /* 0x000000ffff147224 */ /* 0x100fe200028e0632 */
[C---:B------:R-:W-:Y:S02]  /*2df0*/  IADD3 R25, P5, PT, R47.reuse, 0x39, RZ ;  /* 0x000000392f197810 */ /* 0x040fe40007fbe0ff */
[C---:B------:R-:W-:Y:S02]  /*2e00*/  IADD3 R27, P3, PT, R47.reuse, 0x3a, RZ ;  /* 0x0000003a2f1b7810 */ /* 0x040fe40007f7e0ff */
[----:B------:R-:W-:Y:S01]  /*2e10*/  IADD3.X R24, PT, PT, RZ, R50, RZ, P1, !PT ;  /* 0x00000032ff187210 */ /* 0x000fe20000ffe4ff */
[--C-:B------:R-:W-:Y:S01]  /*2e20*/  IMAD.X R26, RZ, RZ, R50.reuse, P5 ;  /* 0x000000ffff1a7224 */ /* 0x100fe200028e0632 */
[C---:B------:R-:W-:Y:S01]  /*2e30*/  IADD3 R29, P1, PT, R47.reuse, 0x3b, RZ ;  /* 0x0000003b2f1d7810 */ /* 0x040fe20007f3e0ff */
[----:B------:R-:W-:Y:S01]  /*2e40*/  IMAD.X R28, RZ, RZ, R50, P3 ;  /* 0x000000ffff1c7224 */ /* 0x000fe200018e0632 */
[----:B------:R-:W-:-:S02]  /*2e50*/  IADD3 R31, P5, PT, R47, 0x3c, RZ ;  /* 0x0000003c2f1f7810 */ /* 0x000fc40007fbe0ff */
[C---:B------:R-:W-:Y:S01]  /*2e60*/  IADD3 R33, P3, PT, R47.reuse, 0x3d, RZ ;  /* 0x0000003d2f217810 */ /* 0x040fe20007f7e0ff */
[--C-:B------:R-:W-:Y:S01]  /*2e70*/  IMAD.X R30, RZ, RZ, R50.reuse, P1 ;  /* 0x000000ffff1e7224 */ /* 0x100fe200008e0632 */
[----:B------:R-:W-:Y:S01]  /*2e80*/  IADD3 R35, P1, PT, R47, 0x3e, RZ ;  /* 0x0000003e2f237810 */ /* 0x000fe20007f3e0ff */
[--C-:B------:R-:W-:Y:S01]  /*2e90*/  IMAD.X R32, RZ, RZ, R50.reuse, P5 ;  /* 0x000000ffff207224 */ /* 0x100fe200028e0632 */
[----:B------:R-:W-:Y:S01]  /*2ea0*/  ISETP.GT.U32.AND P5, PT, R21, R0, PT ;  /* 0x000000001500720c */ /* 0x000fe20003fa4070 */
[--C-:B------:R-:W-:Y:S01]  /*2eb0*/  IMAD.X R34, RZ, RZ, R50.reuse, P3 ;  /* 0x000000ffff227224 */ /* 0x100fe200018e0632 */
[C---:B------:R-:W-:Y:S01]  /*2ec0*/  IADD3 R21, P3, PT, R47.reuse, 0x3f, RZ ;  /* 0x0000003f2f157810 */ /* 0x040fe20007f7e0ff */
[--C-:B------:R-:W-:Y:S01]  /*2ed0*/  IMAD.X R58, RZ, RZ, R50.reuse, P1 ;  /* 0x000000ffff3a7224 */ /* 0x100fe200008e0632 */
[----:B------:R-:W-:Y:S02]  /*2ee0*/  IADD3 R47, P1, PT, R47, 0x20, RZ ;  /* 0x000000202f2f7810 */ /* 0x000fe40007f3e0ff */
[----:B------:R-:W-:Y:S01]  /*2ef0*/  ISETP.GT.U32.AND.EX P2, PT, R18, RZ, PT, P2 ;  /* 0x000000ff1200720c */ /* 0x000fe20003f44120 */
[--C-:B------:R-:W-:Y:S01]  /*2f00*/  IMAD.X R87, RZ, RZ, R50.reuse, P3 ;  /* 0x000000ffff577224 */ /* 0x100fe200018e0632 */
[----:B------:R-:W-:Y:S01]  /*2f10*/  ISETP.GT.U32.AND.EX P4, PT, R16, RZ, PT, P4 ;  /* 0x000000ff1000720c */ /* 0x000fe20003f84140 */
[----:B------:R-:W-:Y:S01]  /*2f20*/  IMAD.X R50, RZ, RZ, R50, P1 ;  /* 0x000000ffff327224 */ /* 0x000fe200008e0632 */
[----:B------:R-:W-:-:S02]  /*2f30*/  ISETP.GT.U32.AND.EX P0, PT, R22, RZ, PT, P0 ;  /* 0x000000ff1600720c */ /* 0x000fc40003f04100 */
[-C--:B------:R-:W-:Y:S02]  /*2f40*/  ISETP.GT.U32.AND P3, PT, R15, R0.reuse, PT ;  /* 0x000000000f00720c */ /* 0x080fe40003f64070 */
[----:B------:R-:W-:Y:S02]  /*2f50*/  ISETP.GT.U32.AND P1, PT, R13, R0, PT ;  /* 0x000000000d00720c */ /* 0x000fe40003f24070 */
[----:B------:R-:W-:Y:S02]  /*2f60*/  ISETP.GT.U32.AND.EX P5, PT, R20, RZ, PT, P5 ;  /* 0x000000ff1400720c */ /* 0x000fe40003fa4150 */
[----:B------:R-:W-:Y:S02]  /*2f70*/  SEL R54, RZ, 0x4, !P2 ;  /* 0x00000004ff367807 */ /* 0x000fe40005000000 */
[----:B------:R-:W-:Y:S02]  /*2f80*/  SEL R57, RZ, 0x7fff8, !P4 ;  /* 0x0007fff8ff397807 */ /* 0x000fe40006000000 */
[----:B------:R-:W-:-:S02]  /*2f90*/  SEL R60, RZ, 0x1, !P0 ;  /* 0x00000001ff3c7807 */ /* 0x000fc40004000000 */
[-C--:B------:R-:W-:Y:S02]  /*2fa0*/  ISETP.GT.U32.AND P2, PT, R19, R0.reuse, PT ;  /* 0x000000001300720c */ /* 0x080fe40003f44070 */
[-C--:B------:R-:W-:Y:S02]  /*2fb0*/  ISETP.GT.U32.AND P4, PT, R17, R0.reuse, PT ;  /* 0x000000001100720c */ /* 0x080fe40003f84070 */
[----:B------:R-:W-:Y:S02]  /*2fc0*/  ISETP.GT.U32.AND P0, PT, R33, R0, PT ;  /* 0x000000002100720c */ /* 0x000fe40003f04070 */
[----:B------:R-:W-:Y:S02]  /*2fd0*/  ISETP.GT.U32.AND.EX P3, PT, R10, RZ, PT, P3 ;  /* 0x000000ff0a00720c */ /* 0x000fe40003f64130 */
[----:B------:R-:W-:Y:S02]  /*2fe0*/  ISETP.GT.U32.AND.EX P1, PT, R8, RZ, PT, P1 ;  /* 0x000000ff0800720c */ /* 0x000fe40003f24110 */
[----:B------:R-:W-:Y:S01]  /*2ff0*/  SEL R75, RZ, 0x1fffe, !P5 ;  /* 0x0001fffeff4b7807 */ /* 0x000fe20006800000 */
[----:B--2---:R1:W-:Y:S04]  /*3000*/  STS.U16 [R3+UR9+0x2400], R4 ;  /* 0x0024000403007988 */ /* 0x0043e80008000409 */
[----:B----4-:R1:W-:Y:S01]  /*3010*/  STS.U16 [R3+UR9+0x2600], R6 ;  /* 0x0026000603007988 */ /* 0x0103e20008000409 */
[----:B------:R2:W-:Y:S06]  /*3020*/  MEMBAR.ALL.CTA ;  /* 0x0000000000007992 */ /* 0x0005ec0000008000 */
[----:B--2---:R-:W-:Y:S04]  /*3030*/  FENCE.VIEW.ASYNC.S ;  /* 0x00000000000073c6 */ /* 0x004fe80000000000 */
[----:B------:R-:W2:Y:S02]  /*3040*/  FENCE.VIEW.ASYNC.S ;  /* 0x00000000000073c6 */ /* 0x000ea40000000000 */
[----:B--2---:R1:W2:Y:S02]  /*3050*/  @!UP3 SYNCS.EXCH.64 URZ, [UR9+0x2c10], UR6 ;  /* 0x002c100609ffb5b2 */ /* 0x0042a40008000100 */
[----:B--2---:R-:W-:Y:S06]  /*3060*/  BAR.SYNC.DEFER_BLOCKING 0x0 ;  /* 0x0000000000007b1d */ /* 0x004fec0000010000 */
[----:B-1----:R-:W-:Y:S05]  /*3070*/  BRA.U UP2, `(.L_x_16) ;  /* 0x0000000102387547 */ /* 0x002fea000b800000 */
[----:B------:R-:W-:Y:S02]  /*3080*/  UIADD3 UR37, UPT, UPT, UR10, 0x40, URZ ;  /* 0x000000400a257890 */ /* 0x000fe4000fffe0ff */
[----:B------:R-:W-:Y:S01]  /*3090*/  UIADD3 UR6, UPT, UPT, UR9, 0x2c10, URZ ;  /* 0x00002c1009067890 */ /* 0x000fe2000fffe0ff */
[----:B------:R-:W-:Y:S01]  /*30a0*/  UMOV UR24, UR36 ;  /* 0x0000002400187c82 */ /* 0x000fe20008000000 */
[----:B------:R-:W-:Y:S01]  /*30b0*/  UMOV UR25, 0x40004040 ;  /* 0x4000404000197882 */ /* 0x000fe20000000000 */
[----:B------:R-:W-:Y:S01]  /*30c0*/  UMOV UR26, 0x0 ;  /* 0x00000000001a7882 */ /* 0x000fe20000000000 */
[----:B------:R-:W-:Y:S01]  /*30d0*/  UMOV UR27, 0x8088490 ;  /* 0x08088490001b7882 */ /* 0x000fe20000000000 */
[----:B------:R-:W-:Y:S01]  /*30e0*/  UMOV UR7, URZ ;  /* 0x000000ff00077c82 */ /* 0x000fe20008000000 */
[----:B------:R-:W-:Y:S01]  /*30f0*/  UMOV UR38, 0x0 ;  /* 0x0000000000267882 */ /* 0x000fe20000000000 */
[----:B------:R-:W-:Y:S01]  /*3100*/  UMOV UR39, 0x8088490 ;  /* 0x0808849000277882 */ /* 0x000fe20000000000 */
[----:B------:R1:W-:Y:S01]  /*3110*/  UTCHMMA gdesc[UR24], gdesc[UR14], tmem[UR11], tmem[UR26], idesc[UR27], !UPT ;  /* 0x00ff1a0e180075ea */ /* 0x0003e2000f80000b */
[----:B------:R-:W-:Y:S01]  /*3120*/  UMOV UR6, UR6 ;  /* 0x0000000600067c82 */ /* 0x000fe20008000000 */
[----:B------:R1:W-:Y:S01]  /*3130*/  UTCHMMA gdesc[UR34], gdesc[UR14], tmem[UR37], tmem[UR38], idesc[UR39], !UPT ;  /* 0x00ff260e220075ea */ /* 0x0003e2000f800025 */
[----:B------:R1:W-:Y:S01]  /*3140*/  UTCBAR [UR6], URZ ;  /* 0x000000ff060073e9 */ /* 0x0003e200080000ff */
[----:B------:R-:W-:-:S02]  /*3150*/  NOP ;  /* 0x0000000000007918 */ /* 0x000fc40000000000 */
.L_x_16:
[----:B------:R-:W2:Y:S01]  /*3160*/  SYNCS.PHASECHK.TRANS64.TRYWAIT P5, [UR9+0x2c10], RZ ;  /* 0x002c10ffff0075a7 */ /* 0x000ea200080a1109 */
[----:B------:R-:W-:Y:S02]  /*3170*/  SEL R52, RZ, 0x4, !P3 ;  /* 0x00000004ff347807 */ /* 0x000fe40005800000 */
[----:B------:R-:W-:Y:S02]  /*3180*/  ISETP.GT.U32.AND P3, PT, R31, R0, PT ;  /* 0x000000001f00720c */ /* 0x000fe40003f64070 */
[----:B------:R-:W-:Y:S02]  /*3190*/  ISETP.GT.U32.AND.EX P2, PT, R14, RZ, PT, P2 ;  /* 0x000000ff0e00720c */ /* 0x000fe40003f44120 */
[----:B------:R-:W-:Y:S02]  /*31a0*/  ISETP.GT.U32.AND.EX P4, PT, R12, RZ, PT, P4 ;  /* 0x000000ff0c00720c */ /* 0x000fe40003f84140 */
[----:B------:R-:W-:Y:S02]  /*31b0*/  ISETP.GT.U32.AND.EX P0, PT, R34, RZ, PT, P0 ;  /* 0x000000ff2200720c */ /* 0x000fe40003f04100 */
[----:B------:R-:W-:-:S02]  /*31c0*/  ISETP.GT.U32.AND.EX P3, PT, R32, RZ, PT, P3 ;  /* 0x000000ff2000720c */ /* 0x000fc40003f64130 */
[----:B------:R-:W-:Y:S02]  /*31d0*/  SEL R64, RZ, 0x1, !P2 ;  /* 0x00000001ff407807 */ /* 0x000fe40005000000 */
[----:B------:R-:W-:Y:S02]  /*31e0*/  SEL R77, RZ, 0x1fffe, !P4 ;  /* 0x0001fffeff4d7807 */ /* 0x000fe40006000000 */
[----:B------:R-:W-:Y:S02]  /*31f0*/  SEL R62, RZ, 0x4, !P0 ;  /* 0x00000004ff3e7807 */ /* 0x000fe40004000000 */
[----:B------:R-:W-:Y:S02]  /*3200*/  SEL R73, RZ, 0x7fff8, !P3 ;  /* 0x0007fff8ff497807 */ /* 0x000fe40005800000 */
[-C--:B------:R-:W-:Y:S02]  /*3210*/  ISETP.GT.U32.AND P2, PT, R35, R0.reuse, PT ;  /* 0x000000002300720c */ /* 0x080fe40003f44070 */
[----:B------:R-:W-:-:S02]  /*3220*/  ISETP.GT.U32.AND P4, PT, R25, R0, PT ;  /* 0x000000001900720c */ /* 0x000fc40003f84070 */
[-C--:B------:R-:W-:Y:S02]  /*3230*/  ISETP.GT.U32.AND P0, PT, R23, R0.reuse, PT ;  /* 0x000000001700720c */ /* 0x080fe40003f04070 */
        /* <DEDUP_REMOVED lines=9> */
[----:B------:R-:W-:Y:S02]  /*32d0*/  SEL R68, RZ, 0x1, !P3 ;  /* 0x00000001ff447807 */ /* 0x000fe40005800000 */
[----:B------:R-:W-:-:S02]  /*32e0*/  ISETP.GT.U32.AND P1, PT, R21, R0, PT ;  /* 0x000000001500720c */ /* 0x000fc40003f24070 */
[-C--:B------:R-:W-:Y:S02]  /*32f0*/  ISETP.GT.U32.AND P2, PT, R27, R0.reuse, PT ;  /* 0x000000001b00720c */ /* 0x080fe40003f44070 */
[-C--:B------:R-:W-:Y:S02]  /*3300*/  ISETP.GT.U32.AND P4, PT, R7, R0.reuse, PT ;  /* 0x000000000700720c */ /* 0x080fe40003f84070 */
[-C--:B------:R-:W-:Y:S02]  /*3310*/  ISETP.GT.U32.AND P0, PT, R5, R0.reuse, PT ;  /* 0x000000000500720c */ /* 0x080fe40003f04070 */
[----:B------:R-:W-:Y:S01]  /*3320*/  ISETP.GT.U32.AND P3, PT, R11, R0, PT ;  /* 0x000000000b00720c */ /* 0x000fe20003f64070 */
[----:B--2---:R-:W-:-:S12]  /*3330*/  @!P5 BRA `(.L_x_17) ;  /* 0x000000280000d947 */ /* 0x004fd80003800000 */
.L_x_25:
[----:B------:R-:W-:Y:S01]  /*3340*/  ISETP.GT.U32.AND P5, PT, R9, R0, PT ;  /* 0x000000000900720c */ /* 0x000fe20003fa4070 */
[----:B------:R-:W-:Y:S01]  /*3350*/  BAR.SYNC.DEFER_BLOCKING 0x0 ;  /* 0x0000000000007b1d */ /* 0x000fe20000010000 */
[----:B------:R-:W-:Y:S01]  /*3360*/  ISETP.GT.U32.AND.EX P2, PT, R28, RZ, PT, P2 ;  /* 0x000000ff1c00720c */ /* 0x000fe20003f44120 */
[----:B------:R-:W-:Y:S01]  /*3370*/  IMAD.IADD R60, R60, 0x1, R75 ;  /* 0x000000013c3c7824 */ /* 0x000fe200078e024b */
[----:B------:R-:W-:Y:S01]  /*3380*/  ISETP.GT.U32.AND.EX P5, PT, R48, RZ, PT, P5 ;  /* 0x000000ff3000720c */ /* 0x000fe20003fa4150 */
[----:B------:R-:W-:Y:S01]  /*3390*/  IMAD.IADD R64, R64, 0x1, R77 ;  /* 0x0000000140407824 */ /* 0x000fe200078e024d */
[----:B------:R-:W-:Y:S02]  /*33a0*/  LOP3.LUT P6, RZ, R2, 0xff, RZ, 0xc0, !PT ;  /* 0x000000ff02ff7812 */ /* 0x000fe400078cc0ff */
[----:B------:R-:W-:Y:S01]  /*33b0*/  ISETP.GT.U32.AND.EX P3, PT, R91, RZ, PT, P3 ;  /* 0x000000ff5b00720c */ /* 0x000fe20003f64130 */
[----:B------:R-:W2:Y:S01]  /*33c0*/  LDTM.x32 R4, tmem[UR13] ;  /* 0x0000000d000479ee */ /* 0x000ea200082c0000 */
[----:B------:R-:W-:-:S02]  /*33d0*/  SEL R85, RZ, 0x1fffe, !P2 ;  /* 0x0001fffeff557807 */ /* 0x000fc40005000000 */
[----:B------:R-:W-:Y:S02]  /*33e0*/  ISETP.GT.U32.AND P2, PT, R81, R0, PT ;  /* 0x000000005100720c */ /* 0x000fe40003f44070 */
[----:B------:R-:W-:Y:S01]  /*33f0*/  ISETP.GT.U32.AND.EX P1, PT, R87, RZ, PT, P1 ;  /* 0x000000ff5700720c */ /* 0x000fe20003f24110 */
[----:B------:R-:W-:Y:S01]  /*3400*/  IMAD.IADD R68, R68, 0x1, R85 ;  /* 0x0000000144447824 */ /* 0x000fe200078e0255 */
[----:B------:R-:W-:Y:S02]  /*3410*/  ISETP.GT.U32.AND.EX P2, PT, R66, RZ, PT, P2 ;  /* 0x000000ff4200720c */ /* 0x000fe40003f44120 */
[----:B------:R-:W-:Y:S02]  /*3420*/  LOP3.LUT R60, R60, 0x3, RZ, 0xc0, !PT ;  /* 0x000000033c3c7812 */ /* 0x000fe400078ec0ff */
[----:B------:R-:W-:Y:S02]  /*3430*/  LOP3.LUT R64, R64, 0x3, RZ, 0xc0, !PT ;  /* 0x0000000340407812 */ /* 0x000fe400078ec0ff */
[----:B------:R-:W-:-:S02]  /*3440*/  IADD3 R54, PT, PT, R60, R57, R54 ;  /* 0x000000393c367210 */ /* 0x000fc40007ffe036 */
[----:B------:R-:W-:Y:S01]  /*3450*/  LOP3.LUT R68, R68, 0x3, RZ, 0xc0, !PT ;  /* 0x0000000344447812 */ /* 0x000fe200078ec0ff */
[----:B------:R-:W3:Y:S01]  /*3460*/  @!P6 SYNCS.CCTL.IV [UR9+0x2c10] ;  /* 0x002c1000ff00e9b1 */ /* 0x000ee20008000009 */
[----:B------:R-:W-:Y:S01]  /*3470*/  NOP ;  /* 0x0000000000007918 */ /* 0x000fe20000000000 */
[----:B------:R-:W-:Y:S01]  /*3480*/  IMAD.SHL.U32 R54, R54, 0x100, RZ ;  /* 0x0000010036367824 */ /* 0x000fe200078e00ff */
[----:B------:R-:W-:Y:S02]  /*3490*/  IADD3 R55, PT, PT, R64, R55, R52 ;  /* 0x0000003740377210 */ /* 0x000fe40007ffe034 */
[----:B------:R-:W-:Y:S02]  /*34a0*/  IADD3 R61, PT, PT, R68, R61, R58 ;  /* 0x0000003d443d7210 */ /* 0x000fe40007ffe03a */
[----:B------:R-:W-:Y:S01]  /*34b0*/  ISETP.GT.U32.AND.EX P4, PT, R78, RZ, PT, P4 ;  /* 0x000000ff4e00720c */ /* 0x000fe20003f84140 */
[----:B0-2---:R-:W-:Y:S01]  /*34c0*/  FMUL R5, R5, UR40 ;  /* 0x0000002805057c20 */ /* 0x005fe20008400000 */
[----:B------:R-:W-:-:S04]  /*34d0*/  FMUL R9, R9, UR40 ;  /* 0x0000002809097c20 */ /* 0x000fc80008400000 */
[----:B------:R-:W-:Y:S01]  /*34e0*/  FSEL R48, R5, -INF , !P5 ;  /* 0xff80000005307808 */ /* 0x000fe20006800000 */
[----:B------:R-:W-:Y:S01]  /*34f0*/  FMUL R5, R6, UR40 ;  /* 0x0000002806057c20 */ /* 0x000fe20008400000 */
[-C--:B------:R-:W-:Y:S01]  /*3500*/  ISETP.GT.U32.AND P5, PT, R79, R0.reuse, PT ;  /* 0x000000004f00720c */ /* 0x080fe20003fa4070 */
[----:B------:R-:W-:Y:S01]  /*3510*/  FMUL R6, R7, UR40 ;  /* 0x0000002807067c20 */ /* 0x000fe20008400000 */
[----:B------:R-:W-:Y:S01]  /*3520*/  FMUL R7, R8, UR40 ;  /* 0x0000002808077c20 */ /* 0x000fe20008400000 */
[----:B------:R-:W-:Y:S01]  /*3530*/  FMUL R8, R10, UR40 ;  /* 0x000000280a087c20 */ /* 0x000fe20008400000 */
[----:B------:R-:W-:Y:S01]  /*3540*/  ISETP.GT.U32.AND.EX P5, PT, R90, RZ, PT, P5 ;  /* 0x000000ff5a00720c */ /* 0x000fe20003fa4150 */
[----:B------:R-:W-:Y:S01]  /*3550*/  FMUL R10, R11, UR40 ;  /* 0x000000280b0a7c20 */ /* 0x000fe20008400000 */
[----:B------:R-:W-:Y:S01]  /*3560*/  FSEL R6, R6, -INF , !P3 ;  /* 0xff80000006067808 */ /* 0x000fe20005800000 */
[----:B------:R-:W-:Y:S01]  /*3570*/  FMUL R11, R12, UR40 ;  /* 0x000000280c0b7c20 */ /* 0x000fe20008400000 */
[----:B------:R-:W-:Y:S01]  /*3580*/  FSEL R8, R8, -INF , !P5 ;  /* 0xff80000008087808 */ /* 0x000fe20006800000 */
[----:B------:R-:W-:Y:S01]  /*3590*/  FMUL R12, R13, UR40 ;  /* 0x000000280d0c7c20 */ /* 0x000fe20008400000 */
[-C--:B------:R-:W-:Y:S01]  /*35a0*/  ISETP.GT.U32.AND P5, PT, R63, R0.reuse, PT ;  /* 0x000000003f00720c */ /* 0x080fe20003fa4070 */
[----:B------:R-:W-:Y:S01]  /*35b0*/  IMAD.U32 R63, R56, -0x80000000, RZ ;  /* 0x80000000383f7824 */ /* 0x000fe200078e00ff */
[----:B------:R-:W-:Y:S01]  /*35c0*/  ISETP.GT.U32.AND P3, PT, R69, R0, PT ;  /* 0x000000004500720c */ /* 0x000fe20003f64070 */
[----:B------:R-:W-:Y:S01]  /*35d0*/  FMUL R13, R14, UR40 ;  /* 0x000000280e0d7c20 */ /* 0x000fe20008400000 */
[----:B------:R-:W-:Y:S01]  /*35e0*/  SEL R56, RZ, 0x1, !P1 ;  /* 0x00000001ff387807 */ /* 0x000fe20004800000 */
[----:B---3--:R-:W0:Y:S01]  /*35f0*/  SYNCS.PHASECHK.TRANS64.TRYWAIT P6, [UR33], R63 ;  /* 0x0000003fff0075a7 */ /* 0x008e2200080c1121 */
[----:B------:R-:W-:-:S02]  /*3600*/  ISETP.GT.U32.AND.EX P3, PT, R88, RZ, PT, P3 ;  /* 0x000000ff5800720c */ /* 0x000fc40003f64130 */
[----:B------:R-:W-:Y:S01]  /*3610*/  FSEL R5, R5, -INF , !P2 ;  /* 0xff80000005057808 */ /* 0x000fe20005000000 */
[----:B------:R-:W-:Y:S01]  /*3620*/  IMAD.IADD R56, R56, 0x1, R83 ;  /* 0x0000000138387824 */ /* 0x000fe200078e0253 */
[----:B------:R-:W-:Y:S02]  /*3630*/  FSEL R9, R9, -INF , !P3 ;  /* 0xff80000009097808 */ /* 0x000fe40005800000 */
[-C--:B------:R-:W-:Y:S02]  /*3640*/  ISETP.GT.U32.AND P2, PT, R71, R0.reuse, PT ;  /* 0x000000004700720c */ /* 0x080fe40003f44070 */
[----:B------:R-:W-:Y:S02]  /*3650*/  ISETP.GT.U32.AND P3, PT, R65, R0, PT ;  /* 0x000000004100720c */ /* 0x000fe40003f64070 */
[----:B------:R-:W-:Y:S02]  /*3660*/  ISETP.GT.U32.AND.EX P2, PT, R89, RZ, PT, P2 ;  /* 0x000000ff5900720c */ /* 0x000fe40003f44120 */
[----:B------:R-:W-:-:S02]  /*3670*/  ISETP.GT.U32.AND.EX P3, PT, R84, RZ, PT, P3 ;  /* 0x000000ff5400720c */ /* 0x000fc40003f64130 */
[----:B------:R-:W-:Y:S02]  /*3680*/  LOP3.LUT R56, R56, 0x3, RZ, 0xc0, !PT ;  /* 0x0000000338387812 */ /* 0x000fe400078ec0ff */
[----:B------:R-:W-:Y:S02]  /*3690*/  FSEL R7, R7, -INF , !P2 ;  /* 0xff80000007077808 */ /* 0x000fe40005000000 */
[----:B------:R-:W-:Y:S02]  /*36a0*/  FSEL R11, R11, -INF , !P3 ;  /* 0xff8000000b0b7808 */ /* 0x000fe40005800000 */
[-C--:B------:R-:W-:Y:S02]  /*36b0*/  ISETP.GT.U32.AND P2, PT, R67, R0.reuse, PT ;  /* 0x000000004300720c */ /* 0x080fe40003f44070 */
[----:B------:R-:W-:Y:S02]  /*36c0*/  ISETP.GT.U32.AND P3, PT, R59, R0, PT ;  /* 0x000000003b00720c */ /* 0x000fe40003f64070 */
[----:B------:R-:W-:-:S02]  /*36d0*/  IADD3 R56, PT, PT, R56, R73, R62 ;  /* 0x0000004938387210 */ /* 0x000fc40007ffe03e */
[----:B------:R-:W-:Y:S02]  /*36e0*/  ISETP.GT.U32.AND.EX P2, PT, R86, RZ, PT, P2 ;  /* 0x000000ff5600720c */ /* 0x000fe40003f44120 */
[----:B------:R-:W-:Y:S02]  /*36f0*/  ISETP.GT.U32.AND.EX P5, PT, R82, RZ, PT, P5 ;  /* 0x000000ff5200720c */ /* 0x000fe40003fa4150 */
[----:B------:R-:W-:Y:S02]  /*3700*/  ISETP.GT.U32.AND.EX P3, PT, R80, RZ, PT, P3 ;  /* 0x000000ff5000720c */ /* 0x000fe40003f64130 */
[----:B------:R-:W-:Y:S02]  /*3710*/  LOP3.LUT R14, R54, 0xf00, RZ, 0xe2, !PT ;  /* 0x00000f00360e7812 */ /* 0x000fe400078ee2ff */
[----:B------:R-:W-:Y:S02]  /*3720*/  LOP3.LUT R56, R56, 0xf, RZ, 0xc0, !PT ;  /* 0x0000000f38387812 */ /* 0x000fe400078ec0ff */
[----:B------:R-:W-:Y:S01]  /*3730*/  FSEL R10, R10, -INF , !P5 ;  /* 0xff8000000a0a7808 */ /* 0x000fe20006800000 */
[----:B------:R-:W-:Y:S01]  /*3740*/  IMAD R14, R55, 0x1000, R14 ;  /* 0x00001000370e7824 */ /* 0x000fe200078e020e */
[----:B------:R-:W-:-:S02]  /*3750*/  FSEL R12, R12, -INF , !P2 ;  /* 0xff8000000c0c7808 */ /* 0x000fc40005000000 */
[----:B------:R-:W-:Y:S02]  /*3760*/  FSEL R13, R13, -INF , !P3 ;  /* 0xff8000000d0d7808 */ /* 0x000fe40005800000 */
[-C--:B------:R-:W-:Y:S02]  /*3770*/  ISETP.GT.U32.AND P2, PT, R53, R0.reuse, PT ;  /* 0x000000003500720c */ /* 0x080fe40003f44070 */
[----:B------:R-:W-:Y:S02]  /*3780*/  ISETP.GT.U32.AND P3, PT, R51, R0, PT ;  /* 0x000000003300720c */ /* 0x000fe40003f64070 */
[----:B------:R-:W-:Y:S02]  /*3790*/  LEA R56, R61, R56, 0x4 ;  /* 0x000000383d387211 */ /* 0x000fe400078e20ff */
[----:B------:R-:W-:Y:S01]  /*37a0*/  ISETP.GT.U32.AND P5, PT, R49, R0, PT ;  /* 0x000000003100720c */ /* 0x000fe20003fa4070 */
[----:B0-----:R-:W-:-:S12]  /*37b0*/  @!P6 BRA `(.L_x_18) ;  /* 0x0000002000ece947 */ /* 0x001fd80003800000 */
.L_x_26:
[----:B------:R-:W-:Y:S01]  /*37c0*/  IMAD.U32 R53, RZ, RZ, UR32 ;  /* 0x00000020ff357e24 */ /* 0x000fe2000f8e00ff */
[----:B------:R-:W-:Y:S01]  /*37d0*/  LOP3.LUT R49, R56, 0xff, RZ, 0xc0, !PT ;  /* 0x000000ff38317812 */ /* 0x000fe200078ec0ff */
[----:B------:R-:W-:Y:S01]  /*37e0*/  IMAD.U32 R55, RZ, RZ, UR32 ;  /* 0x00000020ff377e24 */ /* 0x000fe2000f8e00ff */
[----:B------:R-:W-:Y:S01]  /*37f0*/  ISETP.GT.U32.AND.EX P2, PT, R74, RZ, PT, P2 ;  /* 0x000000ff4a00720c */ /* 0x000fe20003f44120 */
[----:B------:R-:W-:Y:S01]  /*3800*/  IMAD.WIDE R52, R53, 0x2, R38 ;  /* 0x0000000235347825 */ /* 0x000fe200078e0226 */
[----:B------:R-:W-:Y:S02]  /*3810*/  ISETP.GT.U32.AND.EX P5, PT, R70, RZ, PT, P5 ;  /* 0x000000ff4600720c */ /* 0x000fe40003fa4150 */
[----:B------:R-:W-:Y:S01]  /*3820*/  ISETP.GT.U32.AND.EX P0, PT, R76, RZ, PT, P0 ;  /* 0x000000ff4c00720c */ /* 0x000fe20003f04100 */
[----:B------:R-:W-:Y:S01]  /*3830*/  IMAD.WIDE R54, R55, 0x2, R40 ;  /* 0x0000000237367825 */ /* 0x000fe200078e0228 */
[----:B------:R-:W-:Y:S01]  /*3840*/  ISETP.GT.U32.AND.EX P3, PT, R72, RZ, PT, P3 ;  /* 0x000000ff4800720c */ /* 0x000fe20003f64130 */
[----:B------:R0:W2:Y:S02]  /*3850*/  LDG.E.U16 R53, desc[UR28][R52.64] ;  /* 0x0000001c34357981 */ /* 0x0000a4000c1e1500 */
[----:B------:R-:W-:-:S02]  /*3860*/  IMAD.IADD R14, R14, 0x1, R49 ;  /* 0x000000010e0e7824 */ /* 0x000fc400078e0231 */
[----:B------:R3:W4:Y:S03]  /*3870*/  LDG.E.U16 R51, desc[UR28][R54.64] ;  /* 0x0000001c36337981 */ /* 0x000726000c1e1500 */
[----:B------:R-:W-:Y:S01]  /*3880*/  LOP3.LUT R49, R14, 0xffff, RZ, 0xc0, !PT ;  /* 0x0000ffff0e317812 */ /* 0x000fe200078ec0ff */
[----:B------:R-:W-:Y:S01]  /*3890*/  FMUL R14, R15, UR40 ;  /* 0x000000280f0e7c20 */ /* 0x000fe20008400000 */
[----:B------:R-:W-:Y:S01]  /*38a0*/  FMUL R15, R16, UR40 ;  /* 0x00000028100f7c20 */ /* 0x000fe20008400000 */
[----:B------:R-:W-:Y:S01]  /*38b0*/  FMUL R16, R17, UR40 ;  /* 0x0000002811107c20 */ /* 0x000fe20008400000 */
[--C-:B------:R-:W-:Y:S02]  /*38c0*/  SHF.R.U32.HI R17, RZ, 0xd, R49.reuse ;  /* 0x0000000dff117819 */ /* 0x100fe40000011631 */
[----:B------:R-:W-:Y:S02]  /*38d0*/  SHF.R.U32.HI R56, RZ, 0xf, R49 ;  /* 0x0000000fff387819 */ /* 0x000fe40000011631 */
[----:B------:R-:W-:-:S02]  /*38e0*/  FSEL R16, R16, -INF , !P2 ;  /* 0xff80000010107808 */ /* 0x000fc40005000000 */
[----:B------:R-:W-:Y:S01]  /*38f0*/  LOP3.LUT P2, RZ, R17, 0x1, RZ, 0xc0, !PT ;  /* 0x0000000111ff7812 */ /* 0x000fe2000784c0ff */
[----:B------:R-:W-:Y:S01]  /*3900*/  FMUL R17, R18, UR40 ;  /* 0x0000002812117c20 */ /* 0x000fe20008400000 */
[----:B------:R-:W-:Y:S01]  /*3910*/  FMUL R18, R19, UR40 ;  /* 0x0000002813127c20 */ /* 0x000fe20008400000 */
[----:B------:R-:W-:Y:S01]  /*3920*/  FSEL R14, R14, -INF , !P5 ;  /* 0xff8000000e0e7808 */ /* 0x000fe20006800000 */
[----:B------:R-:W-:Y:S01]  /*3930*/  FMUL R19, R20, UR40 ;  /* 0x0000002814137c20 */ /* 0x000fe20008400000 */
[----:B------:R-:W-:Y:S02]  /*3940*/  LOP3.LUT P5, RZ, R56, 0x1, RZ, 0xc0, !PT ;  /* 0x0000000138ff7812 */ /* 0x000fe400078ac0ff */
[--C-:B------:R-:W-:Y:S02]  /*3950*/  SHF.R.U32.HI R57, RZ, 0xe, R49.reuse ;  /* 0x0000000eff397819 */ /* 0x100fe40000011631 */
[----:B0-----:R-:W-:Y:S02]  /*3960*/  SHF.R.U32.HI R52, RZ, 0xc, R49 ;  /* 0x0000000cff347819 */ /* 0x001fe40000011631 */
[----:B------:R-:W-:Y:S01]  /*3970*/  FSEL R19, R19, -INF , !P5 ;  /* 0xff80000013137808 */ /* 0x000fe20006800000 */
[----:B------:R-:W-:Y:S01]  /*3980*/  FMUL R21, R21, UR40 ;  /* 0x0000002815157c20 */ /* 0x000fe20008400000 */
[----:B------:R-:W-:-:S02]  /*3990*/  ISETP.GT.U32.AND P5, PT, R47, R0, PT ;  /* 0x000000002f00720c */ /* 0x000fc40003fa4070 */
[----:B------:R-:W-:Y:S02]  /*39a0*/  FSEL R15, R15, -INF , !P3 ;  /* 0xff8000000f0f7808 */ /* 0x000fe40005800000 */
[----:B------:R-:W-:Y:S01]  /*39b0*/  FSEL R17, R17, -INF , !P0 ;  /* 0xff80000011117808 */ /* 0x000fe20004000000 */
[----:B------:R-:W-:Y:S01]  /*39c0*/  FMUL R20, R4, UR40 ;  /* 0x0000002804147c20 */ /* 0x000fe20008400000 */
[----:B------:R-:W-:Y:S02]  /*39d0*/  LOP3.LUT P3, RZ, R57, 0x1, RZ, 0xc0, !PT ;  /* 0x0000000139ff7812 */ /* 0x000fe4000786c0ff */
[----:B------:R-:W-:Y:S02]  /*39e0*/  LOP3.LUT P0, RZ, R52, 0x1, RZ, 0xc0, !PT ;  /* 0x0000000134ff7812 */ /* 0x000fe4000780c0ff */
[----:B------:R-:W-:Y:S02]  /*39f0*/  SHF.R.U32.HI R52, RZ, 0xa, R49 ;  /* 0x0000000aff347819 */ /* 0x000fe40000011631 */
[----:B------:R-:W-:-:S02]  /*3a00*/  ISETP.GT.U32.AND.EX P5, PT, R50, RZ, PT, P5 ;  /* 0x000000ff3200720c */ /* 0x000fc40003fa4150 */
[----:B------:R-:W-:Y:S02]  /*3a10*/  FSEL R4, R21, -INF , !P3 ;  /* 0xff80000015047808 */ /* 0x000fe40005800000 */
[----:B------:R-:W-:Y:S02]  /*3a20*/  LOP3.LUT P3, RZ, R52, 0x1, RZ, 0xc0, !PT ;  /* 0x0000000134ff7812 */ /* 0x000fe4000786c0ff */
[----:B------:R-:W-:Y:S01]  /*3a30*/  FSEL R52, R20, -INF , !P5 ;  /* 0xff80000014347808 */ /* 0x000fe20006800000 */
[----:B------:R-:W-:-:S03]  /*3a40*/  FMUL R20, R22, UR40 ;  /* 0x0000002816147c20 */ /* 0x000fc60008400000 */
[----:B------:R-:W-:Y:S01]  /*3a50*/  FMNMX3 R21, R52, R48, R5, !PT ;  /* 0x0000003034157276 */ /* 0x000fe20007800005 */
[----:B------:R-:W-:-:S03]  /*3a60*/  FMUL R22, R23, UR40 ;  /* 0x0000002817167c20 */ /* 0x000fc60008400000 */
[----:B------:R-:W-:Y:S01]  /*3a70*/  FMNMX3 R23, R21, R6, R7, !PT ;  /* 0x0000000615177276 */ /* 0x000fe20007800007 */
[----:B------:R-:W-:Y:S01]  /*3a80*/  FMUL R21, R24, UR40 ;  /* 0x0000002818157c20 */ /* 0x000fe20008400000 */
[----:B------:R-:W-:Y:S02]  /*3a90*/  FMUL R24, R25, UR40 ;  /* 0x0000002819187c20 */ /* 0x000fe40008400000 */
[----:B------:R-:W-:Y:S02]  /*3aa0*/  FMNMX3 R23, R23, R9, R8, !PT ;  /* 0x0000000917177276 */ /* 0x000fe40007800008 */
[----:B------:R-:W-:Y:S02]  /*3ab0*/  SHF.R.U32.HI R25, RZ, 0x5, R49 ;  /* 0x00000005ff197819 */ /* 0x000fe40000011631 */
[----:B------:R-:W-:Y:S02]  /*3ac0*/  FMNMX3 R23, R23, R10, R11, !PT ;  /* 0x0000000a17177276 */ /* 0x000fe4000780000b */
[----:B---3--:R-:W-:-:S02]  /*3ad0*/  SHF.R.U32.HI R54, RZ, 0xb, R49 ;  /* 0x0000000bff367819 */ /* 0x008fc40000011631 */
[----:B------:R-:W-:Y:S02]  /*3ae0*/  FSEL R24, R24, -INF , !P3 ;  /* 0xff80000018187808 */ /* 0x000fe40005800000 */
[----:B------:R-:W-:Y:S02]  /*3af0*/  LOP3.LUT P3, RZ, R25, 0x1, RZ, 0xc0, !PT ;  /* 0x0000000119ff7812 */ /* 0x000fe4000786c0ff */
[----:B------:R-:W-:Y:S02]  /*3b00*/  FSEL R18, R18, -INF , !P4 ;  /* 0xff80000012127808 */ /* 0x000fe40006000000 */
[----:B------:R-:W-:Y:S02]  /*3b10*/  FMNMX3 R25, R23, R12, R13, !PT ;  /* 0x0000000c17197276 */ /* 0x000fe4000780000d */
[----:B------:R-:W-:Y:S02]  /*3b20*/  LOP3.LUT P4, RZ, R54, 0x1, RZ, 0xc0, !PT ;  /* 0x0000000136ff7812 */ /* 0x000fe4000788c0ff */
[----:B------:R-:W-:-:S02]  /*3b30*/  SHF.R.U32.HI R54, RZ, 0x9, R49 ;  /* 0x00000009ff367819 */ /* 0x000fc40000011631 */
[----:B------:R-:W-:Y:S01]  /*3b40*/  FMNMX3 R25, R25, R14, R15, !PT ;  /* 0x0000000e19197276 */ /* 0x000fe2000780000f */
[----:B------:R-:W-:Y:S01]  /*3b50*/  FMUL R23, R26, UR40 ;  /* 0x000000281a177c20 */ /* 0x000fe20008400000 */
[----:B------:R-:W-:Y:S01]  /*3b60*/  LOP3.LUT P5, RZ, R54, 0x1, RZ, 0xc0, !PT ;  /* 0x0000000136ff7812 */ /* 0x000fe200078ac0ff */
[----:B------:R-:W-:Y:S01]  /*3b70*/  FMUL R26, R27, UR40 ;  /* 0x000000281b1a7c20 */ /* 0x000fe20008400000 */
[----:B------:R-:W-:Y:S02]  /*3b80*/  SHF.R.U32.HI R54, RZ, 0x8, R49 ;  /* 0x00000008ff367819 */ /* 0x000fe40000011631 */
[----:B------:R-:W-:Y:S02]  /*3b90*/  FMNMX3 R27, R25, R16, R17, !PT ;  /* 0x00000010191b7276 */ /* 0x000fe40007800011 */
[----:B------:R-:W-:Y:S02]  /*3ba0*/  FSEL R20, R20, -INF , !P2 ;  /* 0xff80000014147808 */ /* 0x000fe40005000000 */
[----:B------:R-:W-:-:S02]  /*3bb0*/  LOP3.LUT P2, RZ, R54, 0x1, RZ, 0xc0, !PT ;  /* 0x0000000136ff7812 */ /* 0x000fc4000784c0ff */
[----:B------:R-:W-:Y:S02]  /*3bc0*/  SHF.R.U32.HI R54, RZ, 0x6, R49 ;  /* 0x00000006ff367819 */ /* 0x000fe40000011631 */
[----:B------:R-:W-:Y:S02]  /*3bd0*/  FMNMX3 R27, R27, R18, R19, !PT ;  /* 0x000000121b1b7276 */ /* 0x000fe40007800013 */
[----:B------:R-:W-:Y:S02]  /*3be0*/  FSEL R21, R21, -INF , !P4 ;  /* 0xff80000015157808 */ /* 0x000fe40006000000 */
[----:B------:R-:W-:Y:S02]  /*3bf0*/  SHF.R.U32.HI R55, RZ, 0x7, R49 ;  /* 0x00000007ff377819 */ /* 0x000fe40000011631 */
[----:B------:R-:W-:Y:S02]  /*3c00*/  FSEL R22, R22, -INF , !P0 ;  /* 0xff80000016167808 */ /* 0x000fe40004000000 */
[----:B------:R-:W-:-:S02]  /*3c10*/  LOP3.LUT P4, RZ, R54, 0x1, RZ, 0xc0, !PT ;  /* 0x0000000136ff7812 */ /* 0x000fc4000788c0ff */
[----:B------:R-:W-:Y:S02]  /*3c20*/  FMNMX3 R27, R27, R4, R20, !PT ;  /* 0x000000041b1b7276 */ /* 0x000fe40007800014 */
[----:B------:R-:W-:Y:S01]  /*3c30*/  SHF.R.U32.HI R54, RZ, 0x4, R49 ;  /* 0x00000004ff367819 */ /* 0x000fe20000011631 */
[----:B------:R-:W-:Y:S01]  /*3c40*/  FMUL R25, R28, UR40 ;  /* 0x000000281c197c20 */ /* 0x000fe20008400000 */
[----:B------:R-:W-:Y:S01]  /*3c50*/  LOP3.LUT P0, RZ, R55, 0x1, RZ, 0xc0, !PT ;  /* 0x0000000137ff7812 */ /* 0x000fe2000780c0ff */
[----:B------:R-:W-:Y:S01]  /*3c60*/  FMUL R28, R29, UR40 ;  /* 0x000000281d1c7c20 */ /* 0x000fe20008400000 */
[----:B------:R-:W-:Y:S02]  /*3c70*/  FSEL R23, R23, -INF , !P5 ;  /* 0xff80000017177808 */ /* 0x000fe40006800000 */
[----:B------:R-:W-:Y:S02]  /*3c80*/  FMNMX3 R27, R27, R22, R21, !PT ;  /* 0x000000161b1b7276 */ /* 0x000fe40007800015 */
[----:B------:R-:W-:Y:S01]  /*3c90*/  LOP3.LUT P5, RZ, R54, 0x1, RZ, 0xc0, !PT ;  /* 0x0000000136ff7812 */ /* 0x000fe200078ac0ff */
[----:B------:R-:W-:Y:S01]  /*3ca0*/  FMUL R29, R30, UR40 ;  /* 0x000000281e1d7c20 */ /* 0x000fe20008400000 */
[----:B------:R-:W-:-:S02]  /*3cb0*/  SHF.R.U32.HI R55, RZ, 0x3, R49 ;  /* 0x00000003ff377819 */ /* 0x000fc40000011631 */
[--C-:B------:R-:W-:Y:S02]  /*3cc0*/  SHF.R.U32.HI R54, RZ, 0x2, R49.reuse ;  /* 0x00000002ff367819 */ /* 0x100fe40000011631 */
[----:B------:R-:W-:Y:S02]  /*3cd0*/  SHF.R.U32.HI R49, RZ, 0x1, R49 ;  /* 0x00000001ff317819 */ /* 0x000fe40000011631 */
[----:B------:R-:W-:Y:S02]  /*3ce0*/  FSEL R26, R26, -INF , !P2 ;  /* 0xff8000001a1a7808 */ /* 0x000fe40005000000 */
[----:B------:R-:W-:Y:S02]  /*3cf0*/  FSEL R25, R25, -INF , !P0 ;  /* 0xff80000019197808 */ /* 0x000fe40004000000 */
[----:B------:R-:W-:Y:S01]  /*3d00*/  FMNMX3 R30, R27, R24, R23, !PT ;  /* 0x000000181b1e7276 */ /* 0x000fe20007800017 */
[----:B------:R-:W-:Y:S01]  /*3d10*/  FMUL R31, R31, UR40 ;  /* 0x000000281f1f7c20 */ /* 0x000fe20008400000 */
[----:B------:R-:W-:Y:S01]  /*3d20*/  FSEL R28, R28, -INF , !P4 ;  /* 0xff8000001c1c7808 */ /* 0x000fe20006000000 */
[----:B------:R-:W-:Y:S01]  /*3d30*/  FMUL R32, R32, UR40 ;  /* 0x0000002820207c20 */ /* 0x000fe20008400000 */
[----:B------:R-:W-:-:S02]  /*3d40*/  LOP3.LUT P4, RZ, R49, 0x1, RZ, 0xc0, !PT ;  /* 0x0000000131ff7812 */ /* 0x000fc4000788c0ff */
[----:B------:R-:W-:Y:S02]  /*3d50*/  LOP3.LUT P2, RZ, R55, 0x1, RZ, 0xc0, !PT ;  /* 0x0000000137ff7812 */ /* 0x000fe4000784c0ff */
[----:B------:R-:W-:Y:S02]  /*3d60*/  FSEL R29, R29, -INF , !P3 ;  /* 0xff8000001d1d7808 */ /* 0x000fe40005800000 */
[----:B------:R-:W-:Y:S01]  /*3d70*/  FMNMX3 R49, R30, R26, R25, !PT ;  /* 0x0000001a1e317276 */ /* 0x000fe20007800019 */
[----:B------:R-:W-:Y:S01]  /*3d80*/  FMUL R27, R33, UR40 ;  /* 0x00000028211b7c20 */ /* 0x000fe20008400000 */
[----:B------:R-:W-:Y:S01]  /*3d90*/  FMUL R30, R34, UR40 ;  /* 0x00000028221e7c20 */ /* 0x000fe20008400000 */
[----:B------:R-:W-:Y:S02]  /*3da0*/  LOP3.LUT P0, RZ, R54, 0x1, RZ, 0xc0, !PT ;  /* 0x0000000136ff7812 */ /* 0x000fe4000780c0ff */
[----:B------:R-:W-:Y:S02]  /*3db0*/  FSEL R33, R31, -INF , !P5 ;  /* 0xff8000001f217808 */ /* 0x000fe40006800000 */
[----:B------:R-:W-:-:S02]  /*3dc0*/  FSEL R32, R32, -INF , !P2 ;  /* 0xff80000020207808 */ /* 0x000fc40005000000 */
[----:B------:R-:W-:Y:S01]  /*3dd0*/  FMNMX3 R49, R49, R28, R29, !PT ;  /* 0x0000001c31317276 */ /* 0x000fe2000780001d */
[----:B------:R-:W-:Y:S01]  /*3de0*/  FMUL R35, R35, UR40 ;  /* 0x0000002823237c20 */ /* 0x000fe20008400000 */
[----:B------:R-:W-:Y:S02]  /*3df0*/  FSEL R31, R27, -INF , !P0 ;  /* 0xff8000001b1f7808 */ /* 0x000fe40004000000 */
[----:B------:R-:W-:Y:S02]  /*3e00*/  FSEL R30, R30, -INF , !P4 ;  /* 0xff8000001e1e7808 */ /* 0x000fe40006000000 */
[----:B------:R-:W-:Y:S02]  /*3e10*/  FMNMX3 R49, R49, R33, R32, !PT ;  /* 0x0000002131317276 */ /* 0x000fe40007800020 */
[----:B------:R-:W-:Y:S02]  /*3e20*/  FSEL R27, R35, -INF , !P1 ;  /* 0xff800000231b7808 */ /* 0x000fe40004800000 */
[----:B------:R-:W-:-:S04]  /*3e30*/  FMNMX3 R49, R49, R31, R30, !PT ;  /* 0x0000001f31317276 */ /* 0x000fc8000780001e */
[----:B------:R-:W-:-:S05]  /*3e40*/  FMNMX3 R49, R49, R27, R46, !PT ;  /* 0x0000001b31317276 */ /* 0x000fca000780002e */
[--C-:B------:R-:W-:Y:S01]  /*3e50*/  FADD R52, R52, -R49.reuse ;  /* 0x8000003134347221 */ /* 0x100fe20000000000 */
[----:B------:R-:W-:-:S03]  /*3e60*/  FADD R35, R5, -R49 ;  /* 0x8000003105237221 */ /* 0x000fc60000000000 */
[----:B------:R-:W-:Y:S01]  /*3e70*/  FMUL R34, R52, 1.4426950216293334961 ;  /* 0x3fb8aa3b34227820 */ /* 0x000fe20000400000 */
[----:B------:R-:W-:Y:S01]  /*3e80*/  FMUL R52, R35, 1.4426950216293334961 ;  /* 0x3fb8aa3b23347820 */ /* 0x000fe20000400000 */
[----:B------:R-:W-:-:S04]  /*3e90*/  FADD R35, R6, -R49 ;  /* 0x8000003106237221 */ /* 0x000fc80000000000 */
[----:B------:R-:W-:Y:S01]  /*3ea0*/  FMUL R54, R35, 1.4426950216293334961 ;  /* 0x3fb8aa3b23367820 */ /* 0x000fe20000400000 */
[--C-:B------:R-:W-:Y:S01]  /*3eb0*/  FADD R35, R7, -R49.reuse ;  /* 0x8000003107237221 */ /* 0x100fe20000000000 */
[----:B------:R-:W-:-:S03]  /*3ec0*/  FADD R48, R48, -R49 ;  /* 0x8000003130307221 */ /* 0x000fc60000000000 */
[----:B------:R-:W-:Y:S01]  /*3ed0*/  FMUL R55, R35, 1.4426950216293334961 ;  /* 0x3fb8aa3b23377820 */ /* 0x000fe20000400000 */
[----:B------:R-:W-:Y:S01]  /*3ee0*/  FADD R35, R9, -R49 ;  /* 0x8000003109237221 */ /* 0x000fe20000000000 */
[----:B------:R-:W-:-:S03]  /*3ef0*/  FMUL R48, R48, 1.4426950216293334961 ;  /* 0x3fb8aa3b30307820 */ /* 0x000fc60000400000 */
[----:B------:R-:W-:Y:S01]  /*3f00*/  FMUL R56, R35, 1.4426950216293334961 ;  /* 0x3fb8aa3b23387820 */ /* 0x000fe20000400000 */
[--C-:B------:R-:W-:Y:S01]  /*3f10*/  FADD R35, R8, -R49.reuse ;  /* 0x8000003108237221 */ /* 0x100fe20000000000 */
[----:B------:R0:W-:Y:S03]  /*3f20*/  MUFU.EX2 R5, R48 ;  /* 0x0000003000057308 */ /* 0x0001e60000000800 */
[----:B0-----:R-:W-:Y:S01]  /*3f30*/  FMUL R48, R35, 1.4426950216293334961 ;  /* 0x3fb8aa3b23307820 */ /* 0x001fe20000400000 */
[----:B------:R-:W-:-:S04]  /*3f40*/  FADD R35, R10, -R49 ;  /* 0x800000310a237221 */ /* 0x000fc80000000000 */
[----:B------:R0:W-:Y:S01]  /*3f50*/  MUFU.EX2 R6, R52 ;  /* 0x0000003400067308 */ /* 0x0001e20000000800 */
[--C-:B------:R-:W-:Y:S01]  /*3f60*/  FADD R17, R17, -R49.reuse ;  /* 0x8000003111117221 */ /* 0x100fe20000000000 */
[----:B0-----:R-:W-:Y:S01]  /*3f70*/  FMUL R52, R35, 1.4426950216293334961 ;  /* 0x3fb8aa3b23347820 */ /* 0x001fe20000400000 */
[----:B------:R-:W-:-:S05]  /*3f80*/  FADD R35, R11, -R49 ;  /* 0x800000310b237221 */ /* 0x000fca0000000000 */
[----:B------:R-:W0:Y:S08]  /*3f90*/  MUFU.EX2 R34, R34 ;  /* 0x0000002200227308 */ /* 0x000e300000000800 */
[----:B------:R3:W5:Y:S02]  /*3fa0*/  MUFU.EX2 R7, R54 ;  /* 0x0000003600077308 */ /* 0x0007640000000800 */
[----:B---3--:R-:W-:Y:S01]  /*3fb0*/  FMUL R54, R35, 1.4426950216293334961 ;  /* 0x3fb8aa3b23367820 */ /* 0x008fe20000400000 */
[----:B------:R-:W-:-:S05]  /*3fc0*/  FADD R35, R12, -R49 ;  /* 0x800000310c237221 */ /* 0x000fca0000000000 */
[----:B------:R3:W-:Y:S01]  /*3fd0*/  MUFU.EX2 R12, R54 ;  /* 0x00000036000c7308 */ /* 0x0007e20000000800 */
[--C-:B------:R-:W-:Y:S01]  /*3fe0*/  FADD R16, R16, -R49.reuse ;  /* 0x8000003110107221 */ /* 0x100fe20000000000 */
[----:B---3--:R-:W-:Y:S01]  /*3ff0*/  FMUL R54, R17, 1.4426950216293334961 ;  /* 0x3fb8aa3b11367820 */ /* 0x008fe20000400000 */
[----:B------:R-:W-:-:S05]  /*4000*/  FADD R17, R4, -R49 ;  /* 0x8000003104117221 */ /* 0x000fca0000000000 */
[----:B------:R3:W1:Y:S01]  /*4010*/  MUFU.EX2 R9, R55 ;  /* 0x0000003700097308 */ /* 0x0006620000000800 */
[----:B------:R-:W-:Y:S01]  /*4020*/  FMUL R17, R17, 1.4426950216293334961 ;  /* 0x3fb8aa3b11117820 */ /* 0x000fe20000400000 */
[----:B------:R-:W-:-:S06]  /*4030*/  FADD R18, R18, -R49 ;  /* 0x8000003112127221 */ /* 0x000fcc0000000000 */
[----:B------:R-:W0:Y:S01]  /*4040*/  MUFU.EX2 R8, R56 ;  /* 0x0000003800087308 */ /* 0x000e220000000800 */
[----:B---3--:R-:W-:-:S07]  /*4050*/  FMUL R55, R35, 1.4426950216293334961 ;  /* 0x3fb8aa3b23377820 */ /* 0x008fce0000400000 */
[----:B------:R0:W-:Y:S01]  /*4060*/  MUFU.EX2 R64, R17 ;  /* 0x0000001100407308 */ /* 0x0001e20000000800 */
[----:B------:R-:W-:-:S07]  /*4070*/  FADD R35, R13, -R49 ;  /* 0x800000310d237221 */ /* 0x000fce0000000000 */
[----:B------:R3:W-:Y:S01]  /*4080*/  MUFU.EX2 R11, R52 ;  /* 0x00000034000b7308 */ /* 0x0007e20000000800 */
[----:B0-----:R-:W-:-:S07]  /*4090*/  FADD R17, R34, R5 ;  /* 0x0000000522117221 */ /* 0x001fce0000000000 */
[----:B------:R0:W2:Y:S01]  /*40a0*/  MUFU.EX2 R10, R48 ;  /* 0x00000030000a7308 */ /* 0x0000a20000000800 */
[----:B---3--:R-:W-:Y:S01]  /*40b0*/  FMUL R52, R16, 1.4426950216293334961 ;  /* 0x3fb8aa3b10347820 */ /* 0x008fe20000400000 */
[----:B------:R-:W-:Y:S01]  /*40c0*/  FMUL R16, R18, 1.4426950216293334961 ;  /* 0x3fb8aa3b12107820 */ /* 0x000fe20000400000 */
[----:B------:R-:W-:Y:S01]  /*40d0*/  FADD R18, R6, R17 ;  /* 0x0000001106127221 */ /* 0x000fe20000000000 */
[----:B------:R-:W-:-:S03]  /*40e0*/  FMUL R56, R35, 1.4426950216293334961 ;  /* 0x3fb8aa3b23387820 */ /* 0x000fc60000400000 */
[----:B-----5:R-:W-:Y:S01]  /*40f0*/  FADD R18, R7, R18 ;  /* 0x0000001207127221 */ /* 0x020fe20000000000 */
[----:B------:R-:W-:-:S03]  /*4100*/  FADD R35, R14, -R49 ;  /* 0x800000310e237221 */ /* 0x000fc60000000000 */
[----:B-1----:R-:W-:Y:S01]  /*4110*/  FADD R17, R9, R18 ;  /* 0x0000001209117221 */ /* 0x002fe20000000000 */
[----:B------:R-:W1:Y:S01]  /*4120*/  MUFU.EX2 R13, R55 ;  /* 0x00000037000d7308 */ /* 0x000e620000000800 */
[----:B0-----:R-:W-:Y:S01]  /*4130*/  FMUL R48, R35, 1.4426950216293334961 ;  /* 0x3fb8aa3b23307820 */ /* 0x001fe20000400000 */
[----:B------:R-:W-:Y:S01]  /*4140*/  FADD R35, R15, -R49 ;  /* 0x800000310f237221 */ /* 0x000fe20000000000 */
[----:B------:R-:W-:-:S03]  /*4150*/  FADD R17, R8, R17 ;  /* 0x0000001108117221 */ /* 0x000fc60000000000 */
[----:B------:R-:W-:Y:S01]  /*4160*/  FMUL R35, R35, 1.4426950216293334961 ;  /* 0x3fb8aa3b23237820 */ /* 0x000fe20000400000 */
[----:B--2---:R-:W-:Y:S01]  /*4170*/  FADD R18, R10, R17 ;  /* 0x000000110a127221 */ /* 0x004fe20000000000 */
[----:B------:R-:W0:Y:S03]  /*4180*/  MUFU.EX2 R14, R56 ;  /* 0x00000038000e7308 */ /* 0x000e260000000800 */
[----:B------:R-:W-:-:S05]  /*4190*/  FADD R17, R11, R18 ;  /* 0x000000120b117221 */ /* 0x000fca0000000000 */
[----:B------:R-:W2:Y:S01]  /*41a0*/  MUFU.EX2 R15, R48 ;  /* 0x00000030000f7308 */ /* 0x000ea20000000800 */
[----:B------:R-:W-:-:S07]  /*41b0*/  FADD R18, R12, R17 ;  /* 0x000000110c127221 */ /* 0x000fce0000000000 */
[----:B------:R-:W3:Y:S01]  /*41c0*/  MUFU.EX2 R35, R35 ;  /* 0x0000002300237308 */ /* 0x000ee20000000800 */
[----:B-1----:R-:W-:Y:S01]  /*41d0*/  FADD R17, R13, R18 ;  /* 0x000000120d117221 */ /* 0x002fe20000000000 */
[--C-:B------:R-:W-:Y:S01]  /*41e0*/  FADD R19, R19, -R49.reuse ;  /* 0x8000003113137221 */ /* 0x100fe20000000000 */
[--C-:B------:R-:W-:Y:S01]  /*41f0*/  FADD R20, R20, -R49.reuse ;  /* 0x8000003114147221 */ /* 0x100fe20000000000 */
[--C-:B------:R-:W-:Y:S01]  /*4200*/  FADD R22, R22, -R49.reuse ;  /* 0x8000003116167221 */ /* 0x100fe20000000000 */
[----:B------:R-:W-:-:S03]  /*4210*/  FADD R21, R21, -R49 ;  /* 0x8000003115157221 */ /* 0x000fc60000000000 */
[----:B------:R-:W1:Y:S01]  /*4220*/  MUFU.EX2 R62, R52 ;  /* 0x00000034003e7308 */ /* 0x000e620000000800 */
[--C-:B------:R-:W-:Y:S01]  /*4230*/  FADD R24, R24, -R49.reuse ;  /* 0x8000003118187221 */ /* 0x100fe20000000000 */
        /* <DEDUP_REMOVED lines=9> */
[----:B------:R-:W-:Y:S01]  /*42d0*/  FADD R27, R27, -R49 ;  /* 0x800000311b1b7221 */ /* 0x000fe20000000000 */
[----:B------:R-:W5:Y:S01]  /*42e0*/  MUFU.EX2 R67, R54 ;  /* 0x0000003600437308 */ /* 0x000f620000000800 */
[----:B0-----:R-:W-:Y:S01]  /*42f0*/  FADD R18, R14, R17 ;  /* 0x000000110e127221 */ /* 0x001fe20000000000 */
[----:B------:R-:W-:Y:S01]  /*4300*/  FMUL R19, R19, 1.4426950216293334961 ;  /* 0x3fb8aa3b13137820 */ /* 0x000fe20000400000 */
        /* <DEDUP_REMOVED lines=14> */
[----:B------:R-:W0:Y:S01]  /*43f0*/  MUFU.EX2 R16, R16 ;  /* 0x0000001000107308 */ /* 0x000e220000000800 */
[----:B--2---:R-:W-:-:S04]  /*4400*/  FADD R18, R15, R18 ;  /* 0x000000120f127221 */ /* 0x004fc80000000000 */
[----:B---3--:R-:W-:-:S03]  /*4410*/  FADD R18, R35, R18 ;  /* 0x0000001223127221 */ /* 0x008fc60000000000 */
[----:B------:R-:W2:Y:S01]  /*4420*/  MUFU.EX2 R4, R19 ;  /* 0x0000001300047308 */ /* 0x000ea20000000800 */
[----:B-1----:R-:W-:-:S07]  /*4430*/  FADD R18, R62, R18 ;  /* 0x000000123e127221 */ /* 0x002fce0000000000 */
[----:B------:R1:W-:Y:S08]  /*4440*/  MUFU.EX2 R48, R20 ;  /* 0x0000001400307308 */ /* 0x0003f00000000800 */
[----:B------:R-:W3:Y:S08]  /*4450*/  MUFU.EX2 R55, R22 ;  /* 0x0000001600377308 */ /* 0x000ef00000000800 */
[----:B------:R-:W-:Y:S08]  /*4460*/  MUFU.EX2 R54, R21 ;  /* 0x0000001500367308 */ /* 0x000ff00000000800 */
[----:B------:R-:W0:Y:S08]  /*4470*/  MUFU.EX2 R57, R24 ;  /* 0x0000001800397308 */ /* 0x000e300000000800 */
[----:B------:R-:W-:Y:S08]  /*4480*/  MUFU.EX2 R58, R23 ;  /* 0x00000017003a7308 */ /* 0x000ff00000000800 */
[----:B------:R0:W0:Y:S08]  /*4490*/  MUFU.EX2 R61, R26 ;  /* 0x0000001a003d7308 */ /* 0x0000300000000800 */
[----:B------:R0:W-:Y:S08]  /*44a0*/  MUFU.EX2 R63, R25 ;  /* 0x00000019003f7308 */ /* 0x0001f00000000800 */
[----:B------:R0:W0:Y:S08]  /*44b0*/  MUFU.EX2 R52, R28 ;  /* 0x0000001c00347308 */ /* 0x0000300000000800 */
[----:B------:R3:W-:Y:S08]  /*44c0*/  MUFU.EX2 R56, R29 ;  /* 0x0000001d00387308 */ /* 0x0007f00000000800 */
[----:B------:R-:W0:Y:S08]  /*44d0*/  MUFU.EX2 R59, R33 ;  /* 0x00000021003b7308 */ /* 0x000e300000000800 */
[----:B------:R-:W-:Y:S08]  /*44e0*/  MUFU.EX2 R60, R32 ;  /* 0x00000020003c7308 */ /* 0x000ff00000000800 */
[----:B------:R-:W0:Y:S08]  /*44f0*/  MUFU.EX2 R65, R31 ;  /* 0x0000001f00417308 */ /* 0x000e300000000800 */
[----:B------:R0:W-:Y:S08]  /*4500*/  MUFU.EX2 R69, R30 ;  /* 0x0000001e00457308 */ /* 0x0001f00000000800 */
[----:B------:R-:W3:Y:S01]  /*4510*/  MUFU.EX2 R66, R17 ;  /* 0x0000001100427308 */ /* 0x000ee20000000800 */
[----:B-1----:R-:W-:Y:S01]  /*4520*/  F2FP.BF16.F32.PACK_AB R20, R5, R34 ;  /* 0x000000220514723e */ /* 0x002fe200000010ff */
[----:B-----5:R-:W-:Y:S01]  /*4530*/  FADD R5, R67, R18 ;  /* 0x0000001243057221 */ /* 0x020fe20000000000 */
[----:B0-----:R-:W-:-:S03]  /*4540*/  F2FP.BF16.F32.PACK_AB R26, R62, R35 ;  /* 0x000000233e1a723e */ /* 0x001fc600000010ff */
[----:B------:R-:W-:Y:S01]  /*4550*/  FADD R5, R16, R5 ;  /* 0x0000000510057221 */ /* 0x000fe20000000000 */
[----:B------:R-:W-:Y:S02]  /*4560*/  F2FP.BF16.F32.PACK_AB R21, R7, R6 ;  /* 0x000000060715723e */ /* 0x000fe400000010ff */
[----:B------:R-:W-:Y:S01]  /*4570*/  F2FP.BF16.F32.PACK_AB R22, R8, R9 ;  /* 0x000000090816723e */ /* 0x000fe200000010ff */
[----:B--2---:R-:W-:Y:S01]  /*4580*/  FADD R5, R4, R5 ;  /* 0x0000000504057221 */ /* 0x004fe20000000000 */
[----:B------:R-:W-:Y:S02]  /*4590*/  F2FP.BF16.F32.PACK_AB R23, R11, R10 ;  /* 0x0000000a0b17723e */ /* 0x000fe400000010ff */
[----:B------:R-:W-:Y:S02]  /*45a0*/  F2FP.BF16.F32.PACK_AB R24, R13, R12 ;  /* 0x0000000c0d18723e */ /* 0x000fe400000010ff */
[----:B------:R-:W-:Y:S02]  /*45b0*/  F2FP.BF16.F32.PACK_AB R25, R15, R14 ;  /* 0x0000000e0f19723e */ /* 0x000fe400000010ff */
[----:B------:R-:W-:-:S02]  /*45c0*/  F2FP.BF16.F32.PACK_AB R27, R16, R67 ;  /* 0x00000043101b723e */ /* 0x000fc400000010ff */
[----:B------:R-:W-:Y:S02]  /*45d0*/  F2FP.BF16.F32.PACK_AB R28, R64, R4 ;  /* 0x00000004401c723e */ /* 0x000fe400000010ff */
[----:B---3--:R-:W-:Y:S02]  /*45e0*/  F2FP.BF16.F32.PACK_AB R29, R55, R48 ;  /* 0x00000030371d723e */ /* 0x008fe400000010ff */
[----:B------:R-:W-:Y:S02]  /*45f0*/  F2FP.BF16.F32.PACK_AB R30, R57, R54 ;  /* 0x00000036391e723e */ /* 0x000fe400000010ff */
[----:B------:R-:W-:Y:S02]  /*4600*/  F2FP.BF16.F32.PACK_AB R31, R61, R58 ;  /* 0x0000003a3d1f723e */ /* 0x000fe400000010ff */
[----:B------:R-:W-:Y:S02]  /*4610*/  F2FP.BF16.F32.PACK_AB R32, R52, R63 ;  /* 0x0000003f3420723e */ /* 0x000fe400000010ff */
[----:B------:R-:W-:-:S02]  /*4620*/  F2FP.BF16.F32.PACK_AB R33, R59, R56 ;  /* 0x000000383b21723e */ /* 0x000fc400000010ff */
[----:B------:R-:W-:Y:S02]  /*4630*/  F2FP.BF16.F32.PACK_AB R34, R65, R60 ;  /* 0x0000003c4122723e */ /* 0x000fe400000010ff */
[----:B------:R-:W-:Y:S01]  /*4640*/  F2FP.BF16.F32.PACK_AB R35, R66, R69 ;  /* 0x000000454223723e */ /* 0x000fe200000010ff */
[----:B----4-:R0:W-:Y:S01]  /*4650*/  STS.U16 [R36+UR9+0x2800], R51 ;  /* 0x0028003324007988 */ /* 0x0101e20008000409 */
[----:B------:R-:W-:Y:S01]  /*4660*/  FADD R46, -R49, R46 ;  /* 0x0000002e312e7221 */ /* 0x000fe20000000100 */
[----:B------:R-:W-:Y:S01]  /*4670*/  FADD R67, R64, R5 ;  /* 0x0000000540437221 */ /* 0x000fe20000000000 */
[----:B------:R-:W-:Y:S01]  /*4680*/  STTM.x16 tmem[UR12+0x60], R20 ;  /* 0x00006014000079ed */ /* 0x000fe2000824000c */
[----:B------:R0:W-:Y:S01]  /*4690*/  STS.U16 [R36+UR9+0x2a00], R53 ;  /* 0x002a003524007988 */ /* 0x0001e20008000409 */
[----:B------:R-:W-:Y:S01]  /*46a0*/  FMUL R46, R46, 1.4426950216293334961 ;  /* 0x3fb8aa3b2e2e7820 */ /* 0x000fe20000400000 */
[----:B------:R-:W1:Y:S02]  /*46b0*/  FENCE.VIEW.ASYNC.T ;  /* 0x00000000000073c6 */ /* 0x000e640000000200 */
[----:B-1----:R-:W-:Y:S06]  /*46c0*/  BAR.SYNC.DEFER_BLOCKING 0x0 ;  /* 0x0000000000007b1d */ /* 0x002fec0000010000 */
[----:B------:R-:W1:Y:S01]  /*46d0*/  LDTM.x16 R4, tmem[UR12] ;  /* 0x0000000c000479ee */ /* 0x000e620008240000 */
[----:B------:R-:W1:Y:S01]  /*46e0*/  MUFU.EX2 R46, R46 ;  /* 0x0000002e002e7308 */ /* 0x000e620000000800 */
[----:B------:R-:W-:Y:S01]  /*46f0*/  NOP ;  /* 0x0000000000007918 */ /* 0x000fe20000000000 */
[C---:B-1----:R-:W-:Y:S01]  /*4700*/  FMUL R4, R46.reuse, R4 ;  /* 0x000000042e047220 */ /* 0x042fe20000400000 */
        /* <DEDUP_REMOVED lines=15> */
[----:B------:R1:W-:Y:S01]  /*4800*/  STTM.x16 tmem[UR12], R4 ;  /* 0x00000004000079ed */ /* 0x0003e2000824000c */
[----:B------:R-:W2:Y:S02]  /*4810*/  FENCE.VIEW.ASYNC.T ;  /* 0x00000000000073c6 */ /* 0x000ea40000000200 */
[----:B--2---:R-:W-:Y:S01]  /*4820*/  BAR.SYNC.DEFER_BLOCKING 0x0 ;  /* 0x0000000000007b1d */ /* 0x004fe20000010000 */
[----:B------:R-:W-:-:S04]  /*4830*/  FADD R48, R48, R67 ;  /* 0x0000004330307221 */ /* 0x000fc80000000000 */
[----:B------:R-:W-:-:S04]  /*4840*/  FADD R55, R55, R48 ;  /* 0x0000003037377221 */ /* 0x000fc80000000000 */
[----:B------:R-:W-:-:S04]  /*4850*/  FADD R54, R54, R55 ;  /* 0x0000003736367221 */ /* 0x000fc80000000000 */
[----:B------:R-:W-:Y:S01]  /*4860*/  FADD R57, R57, R54 ;  /* 0x0000003639397221 */ /* 0x000fe20000000000 */
[----:B------:R2:W-:Y:S06]  /*4870*/  MEMBAR.ALL.CTA ;  /* 0x0000000000007992 */ /* 0x0005ec0000008000 */
[----:B--2---:R-:W2:Y:S01]  /*4880*/  FENCE.VIEW.ASYNC.S ;  /* 0x00000000000073c6 */ /* 0x004ea20000000000 */
[----:B------:R-:W-:-:S04]  /*4890*/  FADD R58, R58, R57 ;  /* 0x000000393a3a7221 */ /* 0x000fc80000000000 */
[----:B------:R-:W-:-:S04]  /*48a0*/  FADD R58, R61, R58 ;  /* 0x0000003a3d3a7221 */ /* 0x000fc80000000000 */
[----:B------:R-:W-:-:S04]  /*48b0*/  FADD R63, R63, R58 ;  /* 0x0000003a3f3f7221 */ /* 0x000fc80000000000 */
[----:B------:R-:W-:-:S04]  /*48c0*/  FADD R63, R52, R63 ;  /* 0x0000003f343f7221 */ /* 0x000fc80000000000 */
[----:B------:R-:W-:-:S04]  /*48d0*/  FADD R56, R56, R63 ;  /* 0x0000003f38387221 */ /* 0x000fc80000000000 */
[----:B------:R-:W-:-:S04]  /*48e0*/  FADD R59, R59, R56 ;  /* 0x000000383b3b7221 */ /* 0x000fc80000000000 */
[----:B------:R-:W-:-:S04]  /*48f0*/  FADD R60, R60, R59 ;  /* 0x0000003b3c3c7221 */ /* 0x000fc80000000000 */
[----:B------:R-:W-:Y:S01]  /*4900*/  FADD R60, R65, R60 ;  /* 0x0000003c413c7221 */ /* 0x000fe20000000000 */
[----:B------:R-:W-:-:S03]  /*4910*/  ULEA UR33, UR17, UR9, 0x3 ;  /* 0x0000000911217291 */ /* 0x000fc6000f8e18ff */
[----:B------:R-:W-:Y:S01]  /*4920*/  FADD R60, R69, R60 ;  /* 0x0000003c453c7221 */ /* 0x000fe20000000000 */
[----:B------:R-:W-:-:S03]  /*4930*/  UIADD3 UR33, UPT, UPT, UR33, 0x2c00, URZ ;  /* 0x00002c0021217890 */ /* 0x000fc6000fffe0ff */
[----:B-1----:R-:W-:Y:S01]  /*4940*/  FADD R5, R66, R60 ;  /* 0x0000003c42057221 */ /* 0x002fe20000000000 */
[----:B------:R-:W-:Y:S01]  /*4950*/  UMOV UR26, UR4 ;  /* 0x00000004001a7c82 */ /* 0x000fe20008000000 */
[----:B--2---:R-:W-:Y:S06]  /*4960*/  BAR.SYNC.DEFER_BLOCKING 0x0 ;  /* 0x0000000000007b1d */ /* 0x004fec0000010000 */
[----:B0-----:R-:W-:Y:S05]  /*4970*/  BRA.U UP2, `(.L_x_19) ;  /* 0x0000000102587547 */ /* 0x001fea000b800000 */
[----:B------:R-:W-:Y:S02]  /*4980*/  UIADD3 UR27, UPT, UPT, UR10, 0x68, URZ ;  /* 0x000000680a1b7890 */ /* 0x000fe4000fffe0ff */
        /* <DEDUP_REMOVED lines=10> */
[----:B------:R-:W-:Y:S01]  /*4a30*/  UMOV UR6, UR33 ;  /* 0x0000002100067c82 */ /* 0x000fe20008000000 */
[----:B------:R-:W-:Y:S01]  /*4a40*/  UMOV UR7, URZ ;  /* 0x000000ff00077c82 */ /* 0x000fe20008000000 */
[----:B------:R0:W-:Y:S01]  /*4a50*/  UTCHMMA tmem[UR16], gdesc[UR20], tmem[UR10], tmem[UR24], idesc[UR25], UPT ;  /* 0x00ff1814100079ea */ /* 0x0001e2000b80000a */
[----:B------:R-:W-:Y:S01]  /*4a60*/  UMOV UR46, 0x0 ;  /* 0x00000000002e7882 */ /* 0x000fe20000000000 */
[----:B------:R-:W-:Y:S01]  /*4a70*/  UMOV UR47, 0x8040490 ;  /* 0x08040490002f7882 */ /* 0x000fe20000000000 */
[----:B------:R0:W-:Y:S01]  /*4a80*/  UTCHMMA tmem[UR27], gdesc[UR18], tmem[UR10], tmem[UR38], idesc[UR39], UPT ;  /* 0x00ff26121b0079ea */ /* 0x0001e2000b80000a */
[----:B------:R-:W-:Y:S01]  /*4a90*/  UMOV UR6, UR6 ;  /* 0x0000000600067c82 */ /* 0x000fe20008000000 */
[----:B------:R0:W-:Y:S01]  /*4aa0*/  UTCHMMA tmem[UR41], gdesc[UR20], tmem[UR37], tmem[UR42], idesc[UR43], UPT ;  /* 0x00ff2a14290079ea */ /* 0x0001e2000b800025 */
[----:B------:R0:W-:Y:S01]  /*4ab0*/  UTCHMMA tmem[UR45], gdesc[UR18], tmem[UR44], tmem[UR46], idesc[UR47], UPT ;  /* 0x00ff2e122d0079ea */ /* 0x0001e2000b80002c */
[----:B------:R0:W-:Y:S01]  /*4ac0*/  UTCBAR [UR6], URZ ;  /* 0x000000ff060073e9 */ /* 0x0001e200080000ff */
[----:B------:R-:W-:Y:S01]  /*4ad0*/  NOP ;  /* 0x0000000000007918 */ /* 0x000fe20000000000 */
.L_x_19:
[----:B------:R-:W-:Y:S01]  /*4ae0*/  ISETP.GE.U32.AND P0, PT, R47, UR23, PT ;  /* 0x000000172f007c0c */ /* 0x000fe2000bf06070 */
[----:B------:R-:W-:Y:S01]  /*4af0*/  UIADD3 UR17, UPT, UPT, UR17, 0x1, URZ ;  /* 0x0000000111117890 */ /* 0x000fe2000fffe0ff */
[----:B------:R-:W-:Y:S01]  /*4b00*/  IMAD.U32 R56, RZ, RZ, UR26 ;  /* 0x0000001aff387e24 */ /* 0x000fe2000f8e00ff */
[----:B------:R-:W-:Y:S01]  /*4b10*/  UIADD3 UR32, UPT, UPT, UR5, UR32, URZ ;  /* 0x0000002005207290 */ /* 0x000fe2000fffe0ff */
[----:B------:R-:W-:Y:S01]  /*4b20*/  ISETP.GE.U32.AND.EX P0, PT, R50, RZ, PT, P0 ;  /* 0x000000ff3200720c */ /* 0x000fe20003f06100 */
[----:B------:R-:W-:Y:S01]  /*4b30*/  UISETP.GT.AND UP3, UPT, UR17, 0x1, UPT ;  /* 0x000000011100788c */ /* 0x000fe2000bf64270 */
[----:B------:R-:W-:Y:S01]  /*4b40*/  FFMA R37, R46, R37, R5 ;  /* 0x000000252e257223 */ /* 0x000fe20000000005 */
[----:B------:R-:W-:Y:S01]  /*4b50*/  UIADD3 UR31, UPT, UPT, UR22, UR31, URZ ;  /* 0x0000001f161f7290 */ /* 0x000fe2000fffe0ff */
[----:B------:R-:W-:Y:S01]  /*4b60*/  IMAD.MOV.U32 R46, RZ, RZ, R49 ;  /* 0x000000ffff2e7224 */ /* 0x000fe200078e0031 */
[----:B0-----:R-:W-:Y:S02]  /*4b70*/  USEL UR6, URZ, 0x1, !UP3 ;  /* 0x00000001ff067887 */ /* 0x001fe4000d800000 */
[----:B------:R-:W-:-:S02]  /*4b80*/  USEL UR17, UR17, URZ, !UP3 ;  /* 0x000000ff11117287 */ /* 0x000fc4000d800000 */
[----:B------:R-:W-:-:S04]  /*4b90*/  ULOP3.LUT UR4, UR4, UR6, URZ, 0x3c, !UPT ;  /* 0x0000000604047292 */ /* 0x000fc8000f8e3cff */
[----:B------:R-:W-:Y:S08]  /*4ba0*/  @!P0 BRA `(.L_x_20) ;  /* 0xffffffdc00988947 */ /* 0x000ff0000383ffff */
[----:B------:R-:W-:Y:S01]  /*4bb0*/  UISETP.GE.AND UP1, UPT, UR30, 0x1, UPT ;  /* 0x000000011e00788c */ /* 0x000fe2000bf26270 */
[----:B------:R-:W-:-:S08]  /*4bc0*/  IMAD.MOV.U32 R46, RZ, RZ, R49 ;  /* 0x000000ffff2e7224 */ /* 0x000fd000078e0031 */
[----:B------:R-:W-:Y:S05]  /*4bd0*/  BRA.U !UP1, `(.L_x_15) ;  /* 0x0000000109147547 */ /* 0x000fea000b800000 */
[----:B------:R-:W-:-:S06]  /*4be0*/  USHF.L.U32 UR4, UR26, 0x1f, URZ ;  /* 0x0000001f1a047899 */ /* 0x000fcc00080006ff */
[----:B------:R-:W-:-:S04]  /*4bf0*/  IMAD.U32 R3, RZ, RZ, UR4 ;  /* 0x00000004ff037e24 */ /* 0x000fc8000f8e00ff */
[----:B------:R-:W0:Y:S02]  /*4c00*/  SYNCS.PHASECHK.TRANS64.TRYWAIT P0, [UR33], R3 ;  /* 0x00000003ff0075a7 */ /* 0x000e240008001121 */
[----:B0-----:R-:W-:Y:S05]  /*4c10*/  @!P0 BRA `(.L_x_21) ;  /* 0x0000000c00e08947 */ /* 0x001fea0003800000 */
.L_x_27:
[----:B------:R-:W-:-:S07]  /*4c20*/  IMAD.MOV.U32 R46, RZ, RZ, R49 ;  /* 0x000000ffff2e7224 */ /* 0x000fce00078e0031 */
.L_x_15:
[C---:B------:R-:W-:Y:S01]  /*4c30*/  FMUL R3, R37.reuse, 8388608 ;  /* 0x4b00000025037820 */ /* 0x040fe20000400000 */
[----:B------:R-:W-:Y:S01]  /*4c40*/  FSETP.GEU.AND P2, PT, R37, 1.175494350822287508e-38, PT ;  /* 0x008000002500780b */ /* 0x000fe20003f4e000 */
[----:B-1----:R-:W-:Y:S01]  /*4c50*/  IMAD.MOV.U32 R5, RZ, RZ, 0x3dc6b27f ;  /* 0x3dc6b27fff057424 */ /* 0x002fe200078e00ff */
[----:B------:R-:W-:Y:S01]  /*4c60*/  BAR.SYNC.DEFER_BLOCKING 0x0 ;  /* 0x0000000000007b1d */ /* 0x000fe20000010000 */
[----:B------:R-:W-:Y:S02]  /*4c70*/  LOP3.LUT P5, RZ, R2, 0xff, RZ, 0xc0, !PT ;  /* 0x000000ff02ff7812 */ /* 0x000fe400078ac0ff */
[----:B------:R-:W-:Y:S02]  /*4c80*/  FSEL R26, R3, R37, !P2 ;  /* 0x00000025031a7208 */ /* 0x000fe40005000000 */
[C---:B------:R-:W-:Y:S01]  /*4c90*/  FSETP.GT.AND P0, PT, |R37|.reuse, 8.50705917302346158658e+37, PT ;  /* 0x7e8000002500780b */ /* 0x040fe20003f04200 */
[----:B------:R-:W0:Y:S01]  /*4ca0*/  LDCU.64 UR4, c[0x0][0x3e0] ;  /* 0x00007c00ff0477ac */ /* 0x000e220008000a00 */
[----:B------:R-:W-:Y:S01]  /*4cb0*/  FSETP.GEU.AND P1, PT, |R37|, 1.175494350822287508e-38, PT ;  /* 0x008000002500780b */ /* 0x000fe20003f2e200 */
[C---:B------:R-:W-:Y:S01]  /*4cc0*/  VIADD R3, R26.reuse, 0xc0cafb0d ;  /* 0xc0cafb0d1a037836 */ /* 0x040fe20000000000 */
[----:B------:R-:W-:Y:S01]  /*4cd0*/  FSEL R2, RZ, -23, P2 ;  /* 0xc1b80000ff027808 */ /* 0x000fe20001000000 */
[----:B------:R-:W1:Y:S01]  /*4ce0*/  LDC.64 R24, c[0x0][0x398] ;  /* 0x0000e600ff187b82 */ /* 0x000e620000000a00 */
[----:B------:R-:W-:-:S02]  /*4cf0*/  ISETP.GE.U32.AND P2, PT, R26, 0x7f800000, PT ;  /* 0x7f8000001a00780c */ /* 0x000fc40003f46070 */
[----:B------:R-:W-:Y:S02]  /*4d00*/  LOP3.LUT R3, R3, 0xff800000, RZ, 0xc0, !PT ;  /* 0xff80000003037812 */ /* 0x000fe400078ec0ff */
[----:B------:R-:W-:-:S03]  /*4d10*/  FSETP.NEU.AND P3, PT, R26, RZ, PT ;  /* 0x000000ff1a00720b */ /* 0x000fc60003f6d000 */
[----:B------:R-:W-:Y:S02]  /*4d20*/  IMAD.IADD R4, R26, 0x1, -R3 ;  /* 0x000000011a047824 */ /* 0x000fe400078e0a03 */
[----:B------:R-:W-:Y:S01]  /*4d30*/  @P0 FMUL R37, R37, 0.25 ;  /* 0x3e80000025250820 */ /* 0x000fe20000400000 */
[----:B------:R-:W-:Y:S01]  /*4d40*/  I2FP.F32.S32 R3, R3 ;  /* 0x0000000300037245 */ /* 0x000fe20000201400 */
[----:B------:R-:W2:Y:S01]  /*4d50*/  LDC R53, c[0x0][0x3e8] ;  /* 0x0000fa00ff357b82 */ /* 0x000ea20000000800 */
[----:B------:R-:W-:Y:S01]  /*4d60*/  FADD R20, R4, -1 ;  /* 0xbf80000004147421 */ /* 0x000fe20000000000 */
[----:B------:R-:W-:Y:S01]  /*4d70*/  @!P1 FMUL R37, R37, 16777216 ;  /* 0x4b80000025259820 */ /* 0x000fe20000400000 */
[----:B0-----:R-:W-:Y:S01]  /*4d80*/  UIMAD UR4, UR8, UR4, URZ ;  /* 0x00000004080472a4 */ /* 0x001fe2000f8e02ff */
[----:B------:R-:W-:Y:S01]  /*4d90*/  FFMA.FTZ R2, R3, 1.1920928955078125e-07, R2 ;  /* 0x3400000003027823 */ /* 0x000fe20000010002 */
[----:B------:R-:W-:Y:S01]  /*4da0*/  FFMA.FTZ R5, R20, R5, -0.16845393180847167969 ;  /* 0xbe2c7f3014057423 */ /* 0x000fe20000010005 */
[----:B------:R0:W3:Y:S01]  /*4db0*/  MUFU.RCP R22, R37 ;  /* 0x0000002500167308 */ /* 0x0000e20000001000 */
[----:B------:R-:W-:Y:S01]  /*4dc0*/  IMAD R3, R0, UR5, RZ ;  /* 0x0000000500037c24 */ /* 0x000fe2000f8e02ff */
[----:B------:R-:W4:Y:S01]  /*4dd0*/  @!P5 SYNCS.CCTL.IV [UR9+0x2c00] ;  /* 0x002c0000ff00d9b1 */ /* 0x000f220008000009 */
[----:B------:R-:W-:Y:S01]  /*4de0*/  FFMA.FTZ R5, R20, R5, 0.1716887056827545166 ;  /* 0x3e2fcf2a14057423 */ /* 0x000fe20000010005 */
[----:B----4-:R-:W-:Y:S01]  /*4df0*/  BAR.SYNC.DEFER_BLOCKING 0x0 ;  /* 0x0000000000007b1d */ /* 0x010fe20000010000 */
[----:B------:R-:W-:Y:S01]  /*4e00*/  USHF.L.U32 UR5, UR4, 0x1, URZ ;  /* 0x0000000104057899 */ /* 0x000fe200080006ff */
[----:B------:R-:W-:-:S02]  /*4e10*/  IMAD.SHL.U32 R23, R3, 0x2, RZ ;  /* 0x0000000203177824 */ /* 0x000fc400078e00ff */
[----:B------:R-:W-:-:S04]  /*4e20*/  FFMA.FTZ R5, R20, R5, -0.17900948226451873779 ;  /* 0xbe374e4314057423 */ /* 0x000fc80000010005 */
[----:B------:R-:W-:-:S04]  /*4e30*/  FFMA.FTZ R5, R20, R5, 0.20512372255325317383 ;  /* 0x3e520bf414057423 */ /* 0x000fc80000010005 */
[----:B------:R-:W-:Y:S01]  /*4e40*/  FFMA.FTZ R5, R20, R5, -0.24046532809734344482 ;  /* 0xbe763c8b14057423 */ /* 0x000fe20000010005 */
[----:B--2---:R-:W-:-:S03]  /*4e50*/  IMAD R27, R53, 0x14, RZ ;  /* 0x00000014351b7824 */ /* 0x004fc600078e02ff */
[C---:B------:R-:W-:Y:S01]  /*4e60*/  FFMA.FTZ R21, R20.reuse, R5, 0.28857114911079406738 ;  /* 0x3e93bf9914157423 */ /* 0x040fe20000010005 */
[C---:B------:R-:W-:Y:S01]  /*4e70*/  IMAD R29, R53.reuse, 0x16, RZ ;  /* 0x00000016351d7824 */ /* 0x040fe200078e02ff */
[----:B------:R-:W2:Y:S01]  /*4e80*/  LDTM.x16 R4, tmem[UR12] ;  /* 0x0000000c000479ee */ /* 0x000ea20008240000 */
[C---:B------:R-:W-:Y:S02]  /*4e90*/  IMAD R59, R53.reuse, 0x1c, RZ ;  /* 0x0000001c353b7824 */ /* 0x040fe400078e02ff */
[C---:B------:R-:W-:Y:S01]  /*4ea0*/  FFMA.FTZ R21, R20.reuse, R21, -0.36067417263984680176 ;  /* 0xbeb8aa4914157423 */ /* 0x040fe20000010015 */
[C---:B------:R-:W-:Y:S02]  /*4eb0*/  IMAD R55, R53.reuse, 0x18, RZ ;  /* 0x0000001835377824 */ /* 0x040fe400078e02ff */
[C---:B------:R-:W-:Y:S02]  /*4ec0*/  IMAD R31, R53.reuse, 0xe, RZ ;  /* 0x0000000e351f7824 */ /* 0x040fe400078e02ff */
[C---:B------:R-:W-:Y:S01]  /*4ed0*/  FFMA.FTZ R21, R20.reuse, R21, 0.48089820146560668945 ;  /* 0x3ef6384a14157423 */ /* 0x040fe20000010015 */
[----:B------:R-:W4:Y:S01]  /*4ee0*/  @!P5 SYNCS.CCTL.IV [UR9+0x2c08] ;  /* 0x002c0800ff00d9b1 */ /* 0x000f220008000009 */
[C---:B------:R-:W-:Y:S01]  /*4ef0*/  IMAD R57, R53.reuse, 0x1a, RZ ;  /* 0x0000001a35397824 */ /* 0x040fe200078e02ff */
[----:B------:R-:W-:Y:S01]  /*4f00*/  NOP ;  /* 0x0000000000007918 */ /* 0x000fe20000000000 */
[----:B------:R-:W-:Y:S01]  /*4f10*/  FFMA.FTZ R21, R20, R21, -0.72134751081466674805 ;  /* 0xbf38aa3b14157423 */ /* 0x000fe20000010015 */
[----:B------:R-:W-:-:S02]  /*4f20*/  IMAD R61, R53, 0x1e, RZ ;  /* 0x0000001e353d7824 */ /* 0x000fc400078e02ff */
[C---:B0-----:R-:W-:Y:S02]  /*4f30*/  IMAD R37, R53.reuse, 0xd, RZ ;  /* 0x0000000d35257824 */ /* 0x041fe400078e02ff */
[C---:B------:R-:W-:Y:S01]  /*4f40*/  FMUL R21, R20.reuse, R21 ;  /* 0x0000001514157220 */ /* 0x040fe20000400000 */
[C---:B------:R-:W-:Y:S02]  /*4f50*/  IMAD.SHL.U32 R33, R53.reuse, 0x8, RZ ;  /* 0x0000000835217824 */ /* 0x040fe400078e00ff */
[----:B------:R-:W-:Y:S02]  /*4f60*/  IMAD R39, R53, 0xf, RZ ;  /* 0x0000000f35277824 */ /* 0x000fe400078e02ff */
[----:B------:R-:W-:-:S04]  /*4f70*/  FMUL R21, R20, R21 ;  /* 0x0000001514157220 */ /* 0x000fc80000400000 */
[----:B------:R-:W-:Y:S01]  /*4f80*/  FFMA.FTZ R21, R20, 1.4426950216293334961, R21 ;  /* 0x3fb8aa3b14157823 */ /* 0x000fe20000010015 */
[----:B--2---:R-:W-:Y:S01]  /*4f90*/  @P0 FMUL R4, R4, 0.25 ;  /* 0x3e80000004040820 */ /* 0x004fe20000400000 */
[----:B------:R-:W-:Y:S02]  /*4fa0*/  @P0 FMUL R5, R5, 0.25 ;  /* 0x3e80000005050820 */ /* 0x000fe40000400000 */
[----:B------:R-:W-:Y:S01]  /*4fb0*/  FADD R21, R2, R21 ;  /* 0x0000001502157221 */ /* 0x000fe20000000000 */
[----:B------:R-:W-:Y:S02]  /*4fc0*/  @P2 IMAD.MOV.U32 R2, RZ, RZ, 0x7f800000 ;  /* 0x7f800000ff022424 */ /* 0x000fe400078e00ff */
[----:B------:R-:W-:Y:S01]  /*4fd0*/  @P0 FMUL R6, R6, 0.25 ;  /* 0x3e80000006060820 */ /* 0x000fe20000400000 */
[----:B------:R-:W-:Y:S01]  /*4fe0*/  @P0 FMUL R7, R7, 0.25 ;  /* 0x3e80000007070820 */ /* 0x000fe20000400000 */
[----:B------:R-:W-:Y:S01]  /*4ff0*/  @!P1 FMUL R4, R4, 16777216 ;  /* 0x4b80000004049820 */ /* 0x000fe20000400000 */
[----:B------:R-:W-:Y:S01]  /*5000*/  @P2 FFMA.FTZ R21, R26, R2, +INF ;  /* 0x7f8000001a152423 */ /* 0x000fe20000010002 */
[----:B------:R-:W-:Y:S01]  /*5010*/  @!P1 FMUL R5, R5, 16777216 ;  /* 0x4b80000005059820 */ /* 0x000fe20000400000 */
[----:B------:R-:W-:Y:S01]  /*5020*/  @!P1 FMUL R6, R6, 16777216 ;  /* 0x4b80000006069820 */ /* 0x000fe20000400000 */
[----:B------:R-:W-:Y:S01]  /*5030*/  @!P1 FMUL R7, R7, 16777216 ;  /* 0x4b80000007079820 */ /* 0x000fe20000400000 */
[C---:B---3--:R-:W-:Y:S01]  /*5040*/  FMUL R4, R22.reuse, R4 ;  /* 0x0000000416047220 */ /* 0x048fe20000400000 */
[----:B------:R-:W-:Y:S01]  /*5050*/  FSEL R21, R21, -INF , P3 ;  /* 0xff80000015157808 */ /* 0x000fe20001800000 */
[C---:B------:R-:W-:Y:S01]  /*5060*/  FMUL R5, R22.reuse, R5 ;  /* 0x0000000516057220 */ /* 0x040fe20000400000 */
[C---:B------:R-:W-:Y:S01]  /*5070*/  FMUL R6, R22.reuse, R6 ;  /* 0x0000000616067220 */ /* 0x040fe20000400000 */
[----:B------:R-:W-:Y:S01]  /*5080*/  FMUL R7, R22, R7 ;  /* 0x0000000716077220 */ /* 0x000fe20000400000 */
[----:B------:R-:W-:Y:S01]  /*5090*/  @P0 FMUL R11, R11, 0.25 ;  /* 0x3e8000000b0b0820 */ /* 0x000fe20000400000 */
[----:B------:R-:W-:Y:S01]  /*50a0*/  @P0 FMUL R19, R19, 0.25 ;  /* 0x3e80000013130820 */ /* 0x000fe20000400000 */
[----:B-1----:R-:W-:Y:S01]  /*50b0*/  IADD3 R2, P2, P4, R23, UR5, R24 ;  /* 0x0000000517027c10 */ /* 0x002fe2000fc5e018 */
[----:B------:R-:W-:Y:S01]  /*50c0*/  FFMA R35, R21, 0.69314718246459960938, R46 ;  /* 0x3f31721815237823 */ /* 0x000fe2000000002e */
[----:B------:R-:W-:Y:S01]  /*50d0*/  F2FP.BF16.F32.PACK_AB R48, R5, R4 ;  /* 0x000000040530723e */ /* 0x000fe200000010ff */
[----:B------:R-:W-:Y:S01]  /*50e0*/  UIMAD.WIDE UR4, UR4, 0x2, URZ ;  /* 0x00000002040478a5 */ /* 0x000fe2000f8e02ff */
[----:B------:R-:W-:Y:S01]  /*50f0*/  @P0 FMUL R10, R10, 0.25 ;  /* 0x3e8000000a0a0820 */ /* 0x000fe20000400000 */
[----:B------:R-:W-:Y:S01]  /*5100*/  @P0 FMUL R12, R12, 0.25 ;  /* 0x3e8000000c0c0820 */ /* 0x000fe20000400000 */
[----:B------:R-:W-:Y:S01]  /*5110*/  @!P1 FMUL R11, R11, 16777216 ;  /* 0x4b8000000b0b9820 */ /* 0x000fe20000400000 */
[----:B------:R-:W-:Y:S01]  /*5120*/  F2FP.BF16.F32.PACK_AB R46, R7, R6 ;  /* 0x00000006072e723e */ /* 0x000fe200000010ff */
[----:B------:R-:W-:-:S04]  /*5130*/  IMAD.HI R4, R3, 0x2, RZ ;  /* 0x0000000203047827 */ /* 0x000fc800078e02ff */
[----:B------:R-:W-:Y:S01]  /*5140*/  @P0 FMUL R9, R9, 0.25 ;  /* 0x3e80000009090820 */ /* 0x000fe20000400000 */
[----:B------:R-:W-:Y:S01]  /*5150*/  @!P1 FMUL R19, R19, 16777216 ;  /* 0x4b80000013139820 */ /* 0x000fe20000400000 */
[----:B------:R-:W-:Y:S01]  /*5160*/  @P0 FMUL R8, R8, 0.25 ;  /* 0x3e80000008080820 */ /* 0x000fe20000400000 */
[----:B------:R-:W-:Y:S02]  /*5170*/  IMAD R7, R53, 0xc, RZ ;  /* 0x0000000c35077824 */ /* 0x000fe400078e02ff */
[----:B------:R-:W-:Y:S01]  /*5180*/  @P0 FMUL R13, R13, 0.25 ;  /* 0x3e8000000d0d0820 */ /* 0x000fe20000400000 */
[----:B------:R-:W-:Y:S01]  /*5190*/  @P0 FMUL R14, R14, 0.25 ;  /* 0x3e8000000e0e0820 */ /* 0x000fe20000400000 */
[----:B------:R-:W-:Y:S01]  /*51a0*/  @P0 FMUL R15, R15, 0.25 ;  /* 0x3e8000000f0f0820 */ /* 0x000fe20000400000 */
[----:B------:R-:W-:Y:S01]  /*51b0*/  @P0 FMUL R16, R16, 0.25 ;  /* 0x3e80000010100820 */ /* 0x000fe20000400000 */
[----:B------:R-:W-:Y:S01]  /*51c0*/  @P0 FMUL R17, R17, 0.25 ;  /* 0x3e80000011110820 */ /* 0x000fe20000400000 */
[----:B------:R-:W-:Y:S01]  /*51d0*/  @P0 FMUL R18, R18, 0.25 ;  /* 0x3e80000012120820 */ /* 0x000fe20000400000 */
[----:B------:R-:W-:Y:S01]  /*51e0*/  @!P1 FMUL R10, R10, 16777216 ;  /* 0x4b8000000a0a9820 */ /* 0x000fe20000400000 */
[----:B------:R-:W-:Y:S01]  /*51f0*/  @!P1 FMUL R12, R12, 16777216 ;  /* 0x4b8000000c0c9820 */ /* 0x000fe20000400000 */
[C---:B------:R-:W-:Y:S01]  /*5200*/  FMUL R43, R22.reuse, R11 ;  /* 0x0000000b162b7220 */ /* 0x040fe20000400000 */
[----:B------:R-:W-:Y:S01]  /*5210*/  @!P1 FMUL R9, R9, 16777216 ;  /* 0x4b80000009099820 */ /* 0x000fe20000400000 */
[----:B------:R-:W-:Y:S01]  /*5220*/  FMUL R51, R22, R19 ;  /* 0x0000001316337220 */ /* 0x000fe20000400000 */
[C---:B------:R-:W-:Y:S01]  /*5230*/  IMAD R11, R53.reuse, 0x6, RZ ;  /* 0x00000006350b7824 */ /* 0x040fe200078e02ff */
[----:B------:R-:W-:Y:S01]  /*5240*/  IADD3.X R3, PT, PT, R4, UR5, R25, P2, P4 ;  /* 0x0000000504037c10 */ /* 0x000fe200097e8419 */
[----:B------:R-:W-:Y:S01]  /*5250*/  IMAD R19, R53, 0xa, RZ ;  /* 0x0000000a35137824 */ /* 0x000fe200078e02ff */
[----:B------:R-:W-:Y:S01]  /*5260*/  IADD3 R28, P6, PT, R7, R2, RZ ;  /* 0x00000002071c7210 */ /* 0x000fe20007fde0ff */
[----:B------:R-:W-:Y:S01]  /*5270*/  @!P1 FMUL R8, R8, 16777216 ;  /* 0x4b80000008089820 */ /* 0x000fe20000400000 */
[----:B------:R-:W-:Y:S01]  /*5280*/  @!P1 FMUL R13, R13, 16777216 ;  /* 0x4b8000000d0d9820 */ /* 0x000fe20000400000 */
[----:B------:R-:W-:Y:S01]  /*5290*/  @!P1 FMUL R14, R14, 16777216 ;  /* 0x4b8000000e0e9820 */ /* 0x000fe20000400000 */
[----:B------:R-:W-:Y:S01]  /*52a0*/  @!P1 FMUL R15, R15, 16777216 ;  /* 0x4b8000000f0f9820 */ /* 0x000fe20000400000 */
[----:B------:R-:W-:Y:S01]  /*52b0*/  @!P1 FMUL R16, R16, 16777216 ;  /* 0x4b80000010109820 */ /* 0x000fe20000400000 */
[----:B------:R-:W-:Y:S01]  /*52c0*/  @!P1 FMUL R17, R17, 16777216 ;  /* 0x4b80000011119820 */ /* 0x000fe20000400000 */
[----:B------:R-:W-:Y:S01]  /*52d0*/  @!P1 FMUL R18, R18, 16777216 ;  /* 0x4b80000012129820 */ /* 0x000fe20000400000 */
[C---:B------:R-:W-:Y:S01]  /*52e0*/  FMUL R36, R22.reuse, R10 ;  /* 0x0000000a16247220 */ /* 0x040fe20000400000 */
[C---:B------:R-:W-:Y:S01]  /*52f0*/  FMUL R38, R22.reuse, R12 ;  /* 0x0000000c16267220 */ /* 0x040fe20000400000 */
[C---:B------:R-:W-:Y:S01]  /*5300*/  FMUL R41, R22.reuse, R9 ;  /* 0x0000000916297220 */ /* 0x040fe20000400000 */
[----:B------:R-:W-:Y:S01]  /*5310*/  IMAD R23, R53, 0x12, RZ ;  /* 0x0000001235177824 */ /* 0x000fe200078e02ff */
[-C--:B------:R-:W-:Y:S01]  /*5320*/  IADD3 R10, P3, PT, R27, R2.reuse, RZ ;  /* 0x000000021b0a7210 */ /* 0x080fe20007f7e0ff */
[----:B------:R-:W-:Y:S01]  /*5330*/  IMAD R9, R53, 0x5, RZ ;  /* 0x0000000535097824 */ /* 0x000fe200078e02ff */
[----:B------:R-:W-:Y:S01]  /*5340*/  IADD3 R12, P1, PT, R29, R2, RZ ;  /* 0x000000021d0c7210 */ /* 0x000fe20007f3e0ff */
[C---:B------:R-:W-:Y:S01]  /*5350*/  FMUL R34, R22.reuse, R8 ;  /* 0x0000000816227220 */ /* 0x040fe20000400000 */
[----:B------:R-:W-:Y:S01]  /*5360*/  LEA.HI.X.SX32 R29, R11, R3, 0x1, P6 ;  /* 0x000000030b1d7211 */ /* 0x000fe200030f0eff */
[C---:B------:R-:W-:Y:S01]  /*5370*/  FMUL R45, R22.reuse, R13 ;  /* 0x0000000d162d7220 */ /* 0x040fe20000400000 */
[C---:B------:R-:W-:Y:S01]  /*5380*/  FMUL R40, R22.reuse, R14 ;  /* 0x0000000e16287220 */ /* 0x040fe20000400000 */
[C---:B------:R-:W-:Y:S01]  /*5390*/  FMUL R47, R22.reuse, R15 ;  /* 0x0000000f162f7220 */ /* 0x040fe20000400000 */
[C---:B------:R-:W-:Y:S01]  /*53a0*/  FMUL R42, R22.reuse, R16 ;  /* 0x00000010162a7220 */ /* 0x040fe20000400000 */
[C---:B------:R-:W-:Y:S01]  /*53b0*/  FMUL R49, R22.reuse, R17 ;  /* 0x0000001116317220 */ /* 0x040fe20000400000 */
[----:B------:R-:W-:Y:S01]  /*53c0*/  FMUL R44, R22, R18 ;  /* 0x00000012162c7220 */ /* 0x000fe20000400000 */
[----:B------:R-:W-:Y:S01]  /*53d0*/  IMAD R5, R53, 0x3, RZ ;  /* 0x0000000335057824 */ /* 0x000fe200078e02ff */
[-C--:B------:R-:W-:Y:S01]  /*53e0*/  IADD3 R26, P6, PT, R19, R2.reuse, RZ ;  /* 0x00000002131a7210 */ /* 0x080fe20007fde0ff */
[C---:B------:R-:W-:Y:S01]  /*53f0*/  IMAD R13, R53.reuse, 0x7, RZ ;  /* 0x00000007350d7824 */ /* 0x040fe200078e02ff */
[C---:B------:R-:W-:Y:S01]  /*5400*/  SHF.L.U32 R17, R53.reuse, 0x1, RZ ;  /* 0x0000000135117819 */ /* 0x040fe200000006ff */
[----:B------:R-:W-:Y:S01]  /*5410*/  IMAD R15, R53, 0x9, RZ ;  /* 0x00000009350f7824 */ /* 0x000fe200078e02ff */
[-C--:B------:R-:W-:Y:S01]  /*5420*/  IADD3 R22, P0, PT, R11, R2.reuse, RZ ;  /* 0x000000020b167210 */ /* 0x080fe20007f1e0ff */
[----:B------:R0:W-:Y:S01]  /*5430*/  STG.E.U16 desc[UR28][R2.64], R48 ;  /* 0x0000003002007986 */ /* 0x0001e2000c10151c */
[-C--:B------:R-:W-:Y:S01]  /*5440*/  IADD3 R4, P5, PT, R59, R2.reuse, RZ ;  /* 0x000000023b047210 */ /* 0x080fe20007fbe0ff */
[----:B------:R-:W1:Y:S01]  /*5450*/  LDCU UR4, c[0x0][0x3ec] ;  /* 0x00007d80ff0477ac */ /* 0x000e620008000800 */
[----:B------:R-:W-:Y:S01]  /*5460*/  LEA.HI.X.SX32 R11, R19, R3, 0x1, P3 ;  /* 0x00000003130b7211 */ /* 0x000fe200018f0eff */
[----:B------:R-:W-:Y:S01]  /*5470*/  IMAD R21, R53, 0xb, RZ ;  /* 0x0000000b35157824 */ /* 0x000fe200078e02ff */
[-C--:B------:R-:W-:Y:S01]  /*5480*/  IADD3 R6, P4, PT, R55, R2.reuse, RZ ;  /* 0x0000000237067210 */ /* 0x080fe20007f9e0ff */
[----:B------:R-:W-:Y:S01]  /*5490*/  IMAD.SHL.U32 R25, R53, 0x4, RZ ;  /* 0x0000000435197824 */ /* 0x000fe200078e00ff */
[----:B------:R-:W-:-:S02]  /*54a0*/  IADD3 R14, P2, PT, R23, R2, RZ ;  /* 0x00000002170e7210 */ /* 0x000fc40007f5e0ff */
[-C--:B------:R-:W-:Y:S02]  /*54b0*/  IADD3 R30, P3, PT, R31, R2.reuse, RZ ;  /* 0x000000021f1e7210 */ /* 0x080fe40007f7e0ff */
[-C--:B------:R-:W-:Y:S02]  /*54c0*/  LEA.HI.X.SX32 R27, R9, R3.reuse, 0x1, P6 ;  /* 0x00000003091b7211 */ /* 0x080fe400030f0eff */
[-C--:B------:R-:W-:Y:S02]  /*54d0*/  LEA.HI.X.SX32 R23, R5, R3.reuse, 0x1, P0 ;  /* 0x0000000305177211 */ /* 0x080fe400000f0eff */
[----:B------:R-:W-:Y:S02]  /*54e0*/  IADD3 R18, P6, PT, R17, R2, RZ ;  /* 0x0000000211127210 */ /* 0x000fe40007fde0ff */
[-C--:B------:R-:W-:Y:S02]  /*54f0*/  LEA.HI.X.SX32 R5, R31, R3.reuse, 0x1, P5 ;  /* 0x000000031f057211 */ /* 0x080fe400028f0eff */
[-C--:B------:R-:W-:Y:S01]  /*5500*/  LEA.HI.X.SX32 R7, R7, R3.reuse, 0x1, P4 ;  /* 0x0000000307077211 */ /* 0x080fe200020f0eff */
[----:B-1----:R-:W-:Y:S01]  /*5510*/  UIMAD UR4, UR8, UR4, URZ ;  /* 0x00000004080472a4 */ /* 0x002fe2000f8e02ff */
[----:B------:R-:W-:-:S02]  /*5520*/  LEA.HI.X.SX32 R31, R13, R3, 0x1, P3 ;  /* 0x000000030d1f7211 */ /* 0x000fc400018f0eff */
[----:B------:R-:W-:Y:S01]  /*5530*/  LEA.HI.X.SX32 R15, R15, R3, 0x1, P2 ;  /* 0x000000030f0f7211 */ /* 0x000fe200010f0eff */
[----:B------:R-:W-:Y:S01]  /*5540*/  USHF.L.U32 UR6, UR4, 0x2, URZ ;  /* 0x0000000204067899 */ /* 0x000fe200080006ff */
[-C--:B------:R-:W-:Y:S01]  /*5550*/  IADD3 R8, P4, PT, R57, R2.reuse, RZ ;  /* 0x0000000239087210 */ /* 0x080fe20007f9e0ff */
[----:B------:R-:W-:Y:S01]  /*5560*/  UIMAD.WIDE UR4, UR4, 0x4, URZ ;  /* 0x00000004040478a5 */ /* 0x000fe2000f8e02ff */
[-C--:B------:R-:W-:Y:S02]  /*5570*/  IADD3 R16, P0, PT, R61, R2.reuse, RZ ;  /* 0x000000023d107210 */ /* 0x080fe40007f1e0ff */
[CC--:B------:R-:W-:Y:S02]  /*5580*/  LEA R20, P5, R53.reuse, R2.reuse, 0x2 ;  /* 0x0000000235147211 */ /* 0x0c0fe400078a10ff */
[CC--:B------:R-:W-:Y:S02]  /*5590*/  LEA R24, P3, R53.reuse, R2.reuse, 0x3 ;  /* 0x0000000235187211 */ /* 0x0c0fe400078618ff */
[----:B------:R-:W-:-:S02]  /*55a0*/  LEA R32, P2, R53, R2, 0x4 ;  /* 0x0000000235207211 */ /* 0x000fc400078420ff */
[-C--:B------:R-:W-:Y:S02]  /*55b0*/  LEA.HI.X.SX32 R19, R53, R3.reuse, 0x1, P6 ;  /* 0x0000000335137211 */ /* 0x080fe400030f0eff */
[----:B0-----:R-:W-:Y:S02]  /*55c0*/  PRMT R2, R48, 0x7632, R2 ;  /* 0x0000763230027816 */ /* 0x001fe40000000002 */
[-C--:B------:R-:W-:Y:S02]  /*55d0*/  LEA.HI.X.SX32 R13, R21, R3.reuse, 0x1, P1 ;  /* 0x00000003150d7211 */ /* 0x080fe400008f0eff */
[-C--:B------:R-:W-:Y:S01]  /*55e0*/  LEA.HI.X.SX32 R21, R17, R3.reuse, 0x1, P5 ;  /* 0x0000000311157211 */ /* 0x080fe200028f0eff */
[----:B------:R0:W-:Y:S01]  /*55f0*/  STG.E.U16 desc[UR28][R18.64], R2 ;  /* 0x0000000212007986 */ /* 0x0001e2000c10151c */
[----:B------:R-:W-:Y:S02]  /*5600*/  F2FP.BF16.F32.PACK_AB R34, R41, R34 ;  /* 0x000000222922723e */ /* 0x000fe400000010ff */
[-C--:B------:R-:W-:Y:S01]  /*5610*/  LEA.HI.X.SX32 R9, R37, R3.reuse, 0x1, P4 ;  /* 0x0000000325097211 */ /* 0x080fe200020f0eff */
[----:B------:R1:W-:Y:S01]  /*5620*/  STG.E.U16 desc[UR28][R20.64], R46 ;  /* 0x0000002e14007986 */ /* 0x0003e2000c10151c */
[----:B------:R-:W-:-:S02]  /*5630*/  LEA.HI.X.SX32 R25, R25, R3, 0x1, P3 ;  /* 0x0000000319197211 */ /* 0x000fc400018f0eff */
[-C--:B------:R-:W-:Y:S02]  /*5640*/  LEA.HI.X.SX32 R33, R33, R3.reuse, 0x1, P2 ;  /* 0x0000000321217211 */ /* 0x080fe400010f0eff */
[----:B------:R-:W-:Y:S02]  /*5650*/  LEA.HI.X.SX32 R17, R39, R3, 0x1, P0 ;  /* 0x0000000327117211 */ /* 0x000fe400000f0eff */
[----:B------:R-:W-:Y:S01]  /*5660*/  PRMT R3, R46, 0x7632, R3 ;  /* 0x000076322e037816 */ /* 0x000fe20000000003 */
[----:B0-----:R-:W0:Y:S01]  /*5670*/  LDC.64 R18, c[0x0][0x3a0] ;  /* 0x0000e800ff127b82 */ /* 0x001e220000000a00 */
[----:B------:R-:W-:Y:S02]  /*5680*/  F2FP.BF16.F32.PACK_AB R36, R43, R36 ;  /* 0x000000242b24723e */ /* 0x000fe400000010ff */
[----:B------:R-:W-:Y:S01]  /*5690*/  F2FP.BF16.F32.PACK_AB R38, R45, R38 ;  /* 0x000000262d26723e */ /* 0x000fe200000010ff */
[----:B------:R2:W-:Y:S01]  /*56a0*/  STG.E.U16 desc[UR28][R22.64], R3 ;  /* 0x0000000316007986 */ /* 0x0005e2000c10151c */
[----:B-1----:R-:W-:-:S02]  /*56b0*/  PRMT R21, R34, 0x7632, R21 ;  /* 0x0000763222157816 */ /* 0x002fc40000000015 */
[----:B------:R-:W-:Y:S01]  /*56c0*/  PRMT R2, R36, 0x7632, R2 ;  /* 0x0000763224027816 */ /* 0x000fe20000000002 */
[----:B------:R-:W-:Y:S01]  /*56d0*/  STG.E.U16 desc[UR28][R24.64], R34 ;  /* 0x0000002218007986 */ /* 0x000fe2000c10151c */
[----:B------:R-:W-:Y:S02]  /*56e0*/  PRMT R20, R38, 0x7632, R20 ;  /* 0x0000763226147816 */ /* 0x000fe40000000014 */
[----:B------:R-:W-:Y:S01]  /*56f0*/  F2FP.BF16.F32.PACK_AB R40, R47, R40 ;  /* 0x000000282f28723e */ /* 0x000fe200000010ff */
[----:B------:R-:W-:Y:S01]  /*5700*/  STG.E.U16 desc[UR28][R26.64], R21 ;  /* 0x000000151a007986 */ /* 0x000fe2000c10151c */
[----:B------:R-:W-:Y:S02]  /*5710*/  F2FP.BF16.F32.PACK_AB R42, R49, R42 ;  /* 0x0000002a312a723e */ /* 0x000fe400000010ff */
[----:B------:R-:W-:Y:S01]  /*5720*/  F2FP.BF16.F32.PACK_AB R44, R51, R44 ;  /* 0x0000002c332c723e */ /* 0x000fe200000010ff */
[----:B------:R-:W-:Y:S01]  /*5730*/  STG.E.U16 desc[UR28][R28.64], R36 ;  /* 0x000000241c007986 */ /* 0x000fe2000c10151c */
[----:B--2---:R-:W-:-:S02]  /*5740*/  IMAD.SHL.U32 R3, R0, 0x4, RZ ;  /* 0x0000000400037824 */ /* 0x004fc400078e00ff */
[----:B------:R-:W-:Y:S01]  /*5750*/  IMAD.HI R0, R0, 0x4, RZ ;  /* 0x0000000400007827 */ /* 0x000fe200078e02ff */
[----:B------:R0:W-:Y:S04]  /*5760*/  STG.E.U16 desc[UR28][R30.64], R2 ;  /* 0x000000021e007986 */ /* 0x0001e8000c10151c */
[----:B------:R-:W-:Y:S04]  /*5770*/  STG.E.U16 desc[UR28][R32.64], R38 ;  /* 0x0000002620007986 */ /* 0x000fe8000c10151c */
[----:B------:R1:W-:Y:S04]  /*5780*/  STG.E.U16 desc[UR28][R14.64], R20 ;  /* 0x000000140e007986 */ /* 0x0003e8000c10151c */
[----:B------:R-:W-:Y:S01]  /*5790*/  STG.E.U16 desc[UR28][R10.64], R40 ;  /* 0x000000280a007986 */ /* 0x000fe2000c10151c */
[----:B0-----:R-:W-:-:S04]  /*57a0*/  IADD3 R2, P0, P1, R3, UR6, R18 ;  /* 0x0000000603027c10 */ /* 0x001fc8000f91e012 */
[----:B------:R-:W-:Y:S02]  /*57b0*/  IADD3.X R3, PT, PT, R0, UR5, R19, P0, P1 ;  /* 0x0000000500037c10 */ /* 0x000fe400087e2413 */
[----:B------:R-:W-:Y:S02]  /*57c0*/  PRMT R0, R44, 0x7632, R0 ;  /* 0x000076322c007816 */ /* 0x000fe40000000000 */
[----:B-1----:R-:W-:-:S05]  /*57d0*/  PRMT R15, R40, 0x7632, R15 ;  /* 0x00007632280f7816 */ /* 0x002fca000000000f */
[----:B------:R-:W-:Y:S04]  /*57e0*/  STG.E.U16 desc[UR28][R12.64], R15 ;  /* 0x0000000f0c007986 */ /* 0x000fe8000c10151c */
[----:B------:R0:W-:Y:S02]  /*57f0*/  STG.E.U16 desc[UR28][R6.64], R42 ;  /* 0x0000002a06007986 */ /* 0x0001e4000c10151c */
[----:B0-----:R-:W-:-:S05]  /*5800*/  PRMT R7, R42, 0x7632, R7 ;  /* 0x000076322a077816 */ /* 0x001fca0000000007 */
[----:B------:R0:W-:Y:S04]  /*5810*/  STG.E.U16 desc[UR28][R8.64], R7 ;  /* 0x0000000708007986 */ /* 0x0001e8000c10151c */
[----:B------:R0:W-:Y:S04]  /*5820*/  STG.E.U16 desc[UR28][R4.64], R44 ;  /* 0x0000002c04007986 */ /* 0x0001e8000c10151c */
[----:B------:R0:W-:Y:S04]  /*5830*/  STG.E.U16 desc[UR28][R16.64], R0 ;  /* 0x0000000010007986 */ /* 0x0001e8000c10151c */
[----:B------:R0:W-:Y:S01]  /*5840*/  STG.E desc[UR28][R2.64], R35 ;  /* 0x0000002302007986 */ /* 0x0001e2000c10191c */
[----:B----4-:R-:W-:Y:S06]  /*5850*/  BAR.SYNC.DEFER_BLOCKING 0x0 ;  /* 0x0000000000007b1d */ /* 0x010fec0000010000 */
[----:B------:R-:W-:Y:S05]  /*5860*/  BRA.U UP0, `(.L_x_22) ;  /* 0x0000000100a07547 */ /* 0x000fea000b800000 */
[----:B------:R-:W1:Y:S01]  /*5870*/  S2UR UR5, SR_CgaCtaId ;  /* 0x00000000000579c3 */ /* 0x000e620000008800 */
[----:B------:R-:W-:Y:S01]  /*5880*/  NOP ;  /* 0x0000000000007918 */ /* 0x000fe20000000000 */
[----:B------:R-:W-:Y:S01]  /*5890*/  UMOV UR4, 0x50 ;  /* 0x0000005000047882 */ /* 0x000fe20000000000 */
[----:B0-----:R-:W-:Y:S02]  /*58a0*/  IMAD.U32 R0, RZ, RZ, UR10 ;  /* 0x0000000aff007e24 */ /* 0x001fe4000f8e00ff */
[----:B------:R-:W-:Y:S02]  /*58b0*/  IMAD.MOV.U32 R3, RZ, RZ, 0xf ;  /* 0x0000000fff037424 */ /* 0x000fe400078e00ff */
[----:B------:R-:W-:Y:S01]  /*58c0*/  IMAD.MOV.U32 R7, RZ, RZ, 0x1 ;  /* 0x00000001ff077424 */ /* 0x000fe200078e00ff */
[----:B------:R-:W-:-:S04]  /*58d0*/  LOP3.LUT R0, R0, 0xffff, RZ, 0xc0, !PT ;  /* 0x0000ffff00007812 */ /* 0x000fc800078ec0ff */
[----:B------:R-:W-:-:S05]  /*58e0*/  SHF.R.U32.HI R0, RZ, 0x5, R0 ;  /* 0x00000005ff007819 */ /* 0x000fca0000011600 */
[----:B------:R-:W-:Y:S01]  /*58f0*/  VIADD R2, R0, 0x10 ;  /* 0x0000001000027836 */ /* 0x000fe20000000000 */
[----:B------:R-:W-:Y:S01]  /*5900*/  SHF.L.U32 R0, R3, R0, RZ ;  /* 0x0000000003007219 */ /* 0x000fe200000006ff */
[----:B-1----:R-:W-:-:S03]  /*5910*/  ULEA UR6, UR5, UR4, 0x18 ;  /* 0x0000000405067291 */ /* 0x002fc6000f8ec0ff */
[----:B------:R-:W-:-:S04]  /*5920*/  SHF.L.U32 R3, R7, R2, RZ ;  /* 0x0000000207037219 */ /* 0x000fc800000006ff */
[----:B------:R-:W-:Y:S02]  /*5930*/  LOP3.LUT R0, R3, R0, RZ, 0xfc, !PT ;  /* 0x0000000003007212 */ /* 0x000fe400078efcff */
[----:B------:R-:W0:Y:S02]  /*5940*/  LDS R5, [UR6] ;  /* 0x00000006ff057984 */ /* 0x000e240008000800 */
[C---:B------:R-:W-:Y:S02]  /*5950*/  LOP3.LUT R2, R0.reuse, 0xffff, RZ, 0xc0, !PT ;  /* 0x0000ffff00027812 */ /* 0x040fe400078ec0ff */
[----:B0-----:R-:W-:-:S04]  /*5960*/  LOP3.LUT R3, R0, 0xffff, R5, 0x80, !PT ;  /* 0x0000ffff00037812 */ /* 0x001fc800078e8005 */
[----:B------:R-:W-:-:S13]  /*5970*/  ISETP.NE.AND P0, PT, R3, R2, PT ;  /* 0x000000020300720c */ /* 0x000fda0003f05270 */
[----:B------:R-:W-:Y:S05]  /*5980*/  @P0 BRA `(.L_x_23) ;  /* 0x0000000000500947 */ /* 0x000fea0003800000 */
[----:B------:R-:W-:Y:S02]  /*5990*/  SHF.R.U32.HI R5, RZ, 0x10, R5 ;  /* 0x00000010ff057819 */ /* 0x000fe40000011605 */
[----:B------:R-:W-:-:S04]  /*59a0*/  SHF.R.U32.HI R2, RZ, 0x10, R0 ;  /* 0x00000010ff027819 */ /* 0x000fc80000011600 */
[----:B------:R-:W-:-:S04]  /*59b0*/  LOP3.LUT R5, R5, R2, RZ, 0xc0, !PT ;  /* 0x0000000205057212 */ /* 0x000fc800078ec0ff */
[----:B------:R-:W-:-:S13]  /*59c0*/  ISETP.NE.AND P0, PT, R5, R2, PT ;  /* 0x000000020500720c */ /* 0x000fda0003f05270 */
[----:B------:R-:W-:Y:S05]  /*59d0*/  @P0 BRA `(.L_x_24) ;  /* 0x0000000000300947 */ /* 0x000fea0003800000 */
[----:B------:R-:W-:Y:S01]  /*59e0*/  R2UR UR4, R0 ;  /* 0x00000000000472ca */ /* 0x000fe200000e0000 */
[----:B------:R-:W-:Y:S01]  /*59f0*/  VOTEU.ANY UR5, UPT, PT ;  /* 0x0000000000057886 */ /* 0x000fe200038e0100 */
[----:B------:R-:W0:Y:S01]  /*5a00*/  S2R R0, SR_LANEID ;  /* 0x0000000000007919 */ /* 0x000e220000000000 */
[----:B------:R-:W-:-:S10]  /*5a10*/  UFLO.U32 UR5, UR5 ;  /* 0x00000005000572bd */ /* 0x000fd400080e0000 */
[----:B------:R-:W-:-:S06]  /*5a20*/  ULOP3.LUT UR4, URZ, UR4, URZ, 0x33, !UPT ;  /* 0x00000004ff047292 */ /* 0x000fcc000f8e33ff */
[----:B------:R-:W-:-:S04]  /*5a30*/  IMAD.U32 R2, RZ, RZ, UR4 ;  /* 0x00000004ff027e24 */ /* 0x000fc8000f8e00ff */
[----:B------:R-:W1:Y:S02]  /*5a40*/  REDUX UR7, R2 ;  /* 0x00000000020773c4 */ /* 0x000e640000000000 */
[----:B------:R2:W-:Y:S01]  /*5a50*/  UTCATOMSWS.AND URZ, UR4 ;  /* 0x0000000400ff79e3 */ /* 0x0005e20008000000 */
[----:B0-----:R-:W-:Y:S01]  /*5a60*/  ISETP.EQ.U32.AND P0, PT, R0, UR5, PT ;  /* 0x0000000500007c0c */ /* 0x001fe2000bf02070 */
[----:B-1----:R-:W-:-:S12]  /*5a70*/  IMAD.U32 R0, RZ, RZ, UR7 ;  /* 0x00000007ff007e24 */ /* 0x002fd8000f8e00ff */
[----:B------:R2:W-:Y:S01]  /*5a80*/  @P0 ATOMS.AND RZ, [UR6], R0 ;  /* 0x00000000ffff098c */ /* 0x0005e2000a800006 */
[----:B------:R-:W-:Y:S05]  /*5a90*/  BRA `(.L_x_22) ;  /* 0x0000000000147947 */ /* 0x000fea0003800000 */
.L_x_24:
[----:B------:R-:W-:-:S07]  /*5aa0*/  MOV R2, 0x5ac0 ;  /* 0x00005ac000027802 */ /* 0x000fce0000000f00 */
[----:B------:R-:W-:Y:S05]  /*5ab0*/  CALL.REL.NOINC `($__internal_0_$__cuda_sm10x_tcgen05_guardrail_trap_col_being_dealloced_not_returned_by_alloc) ;  /* 0x0000000000447944 */ /* 0x000fea0003c00000 */
[----:B------:R-:W-:Y:S05]  /*5ac0*/  BRA `(.L_x_22) ;  /* 0x0000000000087947 */ /* 0x000fea0003800000 */
.L_x_23:
[----:B------:R-:W-:-:S07]  /*5ad0*/  MOV R2, 0x5af0 ;  /* 0x00005af000027802 */ /* 0x000fce0000000f00 */
[----:B------:R-:W-:Y:S05]  /*5ae0*/  CALL.REL.NOINC `($__internal_2_$__cuda_sm10x_tcgen05_guardrail_trap_unallocated_columns_being_dealloced) ;  /* 0x0000000000507944 */ /* 0x000fea0003c00000 */
.L_x_22:
[----:B------:R-:W-:Y:S01]  /*5af0*/  NOP ;  /* 0x0000000000007918 */ /* 0x000fe20000000000 */
[----:B--2---:R-:W-:Y:S05]  /*5b00*/  EXIT ;  /* 0x000000000000794d */ /* 0x004fea0003800000 */
.L_x_8:
[----:B------:R-:W1:Y:S02]  /*5b10*/  SYNCS.PHASECHK.TRANS64.TRYWAIT P2, [UR9+0x2400], RZ ;  /* 0x002400ffff0075a7 */ /* 0x000e640008041109 */
[----:B-1----:R-:W-:Y:S05]  /*5b20*/  @!P2 BRA `(.L_x_8) ;  /* 0xfffffffc00f8a947 */ /* 0x002fea000383ffff */
[----:B------:R-:W-:Y:S05]  /*5b30*/  BRA `(.L_x_7) ;  /* 0xffffffb400947947 */ /* 0x000fea000383ffff */
.L_x_17:
[----:B------:R-:W2:Y:S02]  /*5b40*/  SYNCS.PHASECHK.TRANS64.TRYWAIT P5, [UR9+0x2c10], RZ ;  /* 0x002c10ffff0075a7 */ /* 0x000ea400080a1109 */
[----:B--2---:R-:W-:Y:S05]  /*5b50*/  @!P5 BRA `(.L_x_17) ;  /* 0xfffffffc00f8d947 */ /* 0x004fea000383ffff */
[----:B------:R-:W-:Y:S05]  /*5b60*/  BRA `(.L_x_25) ;  /* 0xffffffd400f47947 */ /* 0x000fea000383ffff */
.L_x_18:
[----:B------:R-:W0:Y:S02]  /*5b70*/  SYNCS.PHASECHK.TRANS64.TRYWAIT P6, [UR33], R63 ;  /* 0x0000003fff0075a7 */ /* 0x000e2400080c1121 */
[----:B0-----:R-:W-:Y:S05]  /*5b80*/  @!P6 BRA `(.L_x_18) ;  /* 0xfffffffc00f8e947 */ /* 0x001fea000383ffff */
[----:B------:R-:W-:Y:S05]  /*5b90*/  BRA `(.L_x_26) ;  /* 0xffffffdc00087947 */ /* 0x000fea000383ffff */
.L_x_21:
[----:B------:R-:W0:Y:S02]  /*5ba0*/  SYNCS.PHASECHK.TRANS64.TRYWAIT P0, [UR33], R3 ;  /* 0x00000003ff0075a7 */ /* 0x000e240008001121 */
[----:B0-----:R-:W-:Y:S05]  /*5bb0*/  @!P0 BRA `(.L_x_21) ;  /* 0xfffffffc00f88947 */ /* 0x001fea000383ffff */
[----:B------:R-:W-:Y:S05]  /*5bc0*/  BRA `(.L_x_27) ;  /* 0xfffffff000147947 */ /* 0x000fea000383ffff */
        .weak           $__internal_0_$__cuda_sm10x_tcgen05_guardrail_trap_col_being_dealloced_not_returned_by_alloc
        .type           $__internal_0_$__cuda_sm10x_tcgen05_guardrail_trap_col_being_dealloced_not_returned_by_alloc,@function
        .size           $__internal_0_$__cuda_sm10x_tcgen05_guardrail_trap_col_being_dealloced_not_returned_by_alloc,($__internal_1_$__cuda_sm10x_tcgen05_guardrail_trap_phase_invalid_during_alloc - $__internal_0_$__cuda_sm10x_tcgen05_guardrail_trap_col_being_dealloced_not_returned_by_alloc)
$__internal_0_$__cuda_sm10x_tcgen05_guardrail_trap_col_being_dealloced_not_returned_by_alloc:
[----:B------:R-:W-:Y:S05]  /*5bd0*/  BPT.TRAP 0x1 ;  /* 0x000000040000795c */ /* 0x000fea0000300000 */
[----:B------:R-:W-:-:S04]  /*5be0*/  IMAD.MOV.U32 R3, RZ, RZ, 0x0 ;  /* 0x00000000ff037424 */ /* 0x000fc800078e00ff */
[----:B------:R-:W-:Y:S05]  /*5bf0*/  RET.REL.NODEC R2 `(attn_fwd) ;  /* 0xffffffa402007950 */ /* 0x000fea0003c3ffff */
        .weak           $__internal_1_$__cuda_sm10x_tcgen05_guardrail_trap_phase_invalid_during_alloc
        .type           $__internal_1_$__cuda_sm10x_tcgen05_guardrail_trap_phase_invalid_during_alloc,@function
        .size           $__internal_1_$__cuda_sm10x_tcgen05_guardrail_trap_phase_invalid_during_alloc,($__internal_2_$__cuda_sm10x_tcgen05_guardrail_trap_unallocated_columns_being_dealloced - $__internal_1_$__cuda_sm10x_tcgen05_guardrail_trap_phase_invalid_during_alloc)
$__internal_1_$__cuda_sm10x_tcgen05_guardrail_trap_phase_invalid_during_alloc:
[----:B------:R-:W-:Y:S05]  /*5c00*/  BPT.TRAP 0x1 ;  /* 0x000000040000795c */ /* 0x000fea0000300000 */
[----:B------:R-:W-:-:S04]  /*5c10*/  IMAD.MOV.U32 R5, RZ, RZ, 0x0 ;  /* 0x00000000ff057424 */ /* 0x000fc800078e00ff */
[----:B------:R-:W-:Y:S05]  /*5c20*/  RET.REL.NODEC R4 `(attn_fwd) ;  /* 0xffffffa004f47950 */ /* 0x000fea0003c3ffff */
        .weak           $__internal_2_$__cuda_sm10x_tcgen05_guardrail_trap_unallocated_columns_being_dealloced
        .type           $__internal_2_$__cuda_sm10x_tcgen05_guardrail_trap_unallocated_columns_being_dealloced,@function
        .size           $__internal_2_$__cuda_sm10x_tcgen05_guardrail_trap_unallocated_columns_being_dealloced,(.L_x_31 - $__internal_2_$__cuda_sm10x_tcgen05_guardrail_trap_unallocated_columns_being_dealloced)
$__internal_2_$__cuda_sm10x_tcgen05_guardrail_trap_unallocated_columns_being_dealloced:
[----:B------:R-:W-:Y:S05]  /*5c30*/  BPT.TRAP 0x1 ;  /* 0x000000040000795c */ /* 0x000fea0000300000 */
[----:B------:R-:W-:-:S04]  /*5c40*/  IMAD.MOV.U32 R3, RZ, RZ, 0x0 ;  /* 0x00000000ff037424 */ /* 0x000fc800078e00ff */
[----:B------:R-:W-:Y:S05]  /*5c50*/  RET.REL.NODEC R2 `(attn_fwd) ;  /* 0xffffffa002e87950 */ /* 0x000fea0003c3ffff */
.L_x_28:
[----:B------:R-:W-:-:S00]  /*5c60*/  BRA `(.L_x_28) ;  /* 0xfffffffc00fc7947 */ /* 0x000fc0000383ffff */
[----:B------:R-:W-:-:S00]  /*5c70*/  NOP ;  /* 0x0000000000007918 */ /* 0x000fc00000000000 */
        /* <DEDUP_REMOVED lines=8> */
.L_x_31:


//--------------------- .nv.global.init           --------------------------
	.section	.nv.global.init,"aw",@progbits
.nv.global.init:
	.type		_$_str,@object
	.size		_$_str,(.L_3 - _$_str)
_$_str:
        /*0000*/ 	.byte	0x5f, 0x5f, 0x43, 0x55, 0x44, 0x41, 0x5f, 0x46, 0x54, 0x5a, 0x00
.L_3:


//--------------------- .nv.shared.attn_fwd       --------------------------
	.section	.nv.shared.attn_fwd,"aw",@nobits
	.sectionflags	@""
	.align	16
	.zero		1024


//--------------------- .nv.shared.reserved.0     --------------------------
	.section	.nv.shared.reserved.0,"aw",@nobits
	.align	8
	.weak		__nv_reservedSMEM_offset_0_alias
	.size		__nv_reservedSMEM_offset_0_alias, 0, 64
	.other		__nv_reservedSMEM_offset_0_alias,@"STO_CUDA_RESERVED_SHARED STV_DEFAULT"
__nv_reservedSMEM_offset_0_alias:
	.zero		0
.nv.shared.reserved.0:
	.zero		64
	.weak		__nv_reservedSMEM_allocation_phase
	.type		__nv_reservedSMEM_allocation_phase,@object
	.size		__nv_reservedSMEM_allocation_phase,(.L_0 - __nv_reservedSMEM_allocation_phase)
__nv_reservedSMEM_allocation_phase:
	.zero		1
.L_0:
	.zero		7
	.weak		__nv_reservedSMEM_devtool_atexit_pc
	.type		__nv_reservedSMEM_devtool_atexit_pc,@object
	.size		__nv_reservedSMEM_devtool_atexit_pc,(__nv_reservedSMEM_allocation_mask - __nv_reservedSMEM_devtool_atexit_pc)
__nv_reservedSMEM_devtool_atexit_pc:
	.zero		8
	.weak		__nv_reservedSMEM_allocation_mask
	.type		__nv_reservedSMEM_allocation_mask,@object
	.size		__nv_reservedSMEM_allocation_mask,(.L_2 - __nv_reservedSMEM_allocation_mask)
__nv_reservedSMEM_allocation_mask:
	.zero		4
.L_2:


//--------------------- .nv.constant0.attn_fwd    --------------------------
	.section	.nv.constant0.attn_fwd,"a",@progbits
	.sectionflags	@""
	.align	4
.nv.constant0.attn_fwd:
	.zero		1032


//--------------------- SYMBOLS --------------------------

	.type		.nv.reservedSmem.offset0,@object
	.size		.nv.reservedSmem.offset0,0x4
	.type		.nv.reservedSmem.cap,@object
	.size		.nv.reservedSmem.cap,0x4
